	.headerflags	@"EF_CUDA_TEXMODE_UNIFIED EF_CUDA_64BIT_ADDRESS EF_CUDA_ACCELERATORS EF_CUDA_SM90 EF_CUDA_VIRTUAL_SM(EF_CUDA_SM90)"
	.elftype	@"ET_EXEC"


//--------------------- .nv.info                  --------------------------
	.section	.nv.info,"",@"SHT_CUDA_INFO"
	.align	4


	//----- nvinfo : EIATTR_REGCOUNT
	.align		4
        /*0000*/ 	.byte	0x04, 0x2f
        /*0002*/ 	.short	(.L_3 - .L_2)
	.align		4
.L_2:
        /*0004*/ 	.word	index@(triton_poi_fused__native_batch_norm_legit_no_training_relu_27)
        /*0008*/ 	.word	0x00000028


	//----- nvinfo : EIATTR_MIN_STACK_SIZE
	.align		4
.L_3:
        /*000c*/ 	.byte	0x04, 0x12
        /*000e*/ 	.short	(.L_5 - .L_4)
	.align		4
.L_4:
        /*0010*/ 	.word	index@(triton_poi_fused__native_batch_norm_legit_no_training_relu_27)
        /*0014*/ 	.word	0x00000000


	//----- nvinfo : EIATTR_FRAME_SIZE
	.align		4
.L_5:
        /*0018*/ 	.byte	0x04, 0x11
        /*001a*/ 	.short	(.L_7 - .L_6)
	.align		4
.L_6:
        /*001c*/ 	.word	index@(triton_poi_fused__native_batch_norm_legit_no_training_relu_27)
        /*0020*/ 	.word	0x00000000


	//----- nvinfo : EIATTR_MIN_STACK_SIZE
	.align		4
.L_7:
        /*0024*/ 	.byte	0x04, 0x12
        /*0026*/ 	.short	(.L_9 - .L_8)
	.align		4
.L_8:
        /*0028*/ 	.word	index@(triton_poi_fused__native_batch_norm_legit_no_training_relu_27)
        /*002c*/ 	.word	0x00000000
.L_9:


//--------------------- .nv.info.triton_poi_fused__native_batch_norm_legit_no_training_relu_27 --------------------------
	.section	.nv.info.triton_poi_fused__native_batch_norm_legit_no_training_relu_27,"",@"SHT_CUDA_INFO"
	.sectionflags	@""
	.align	4


	//----- nvinfo : EIATTR_CUDA_API_VERSION
	.align		4
        /*0000*/ 	.byte	0x04, 0x37
        /*0002*/ 	.short	(.L_11 - .L_10)
.L_10:
        /*0004*/ 	.word	0x0000007c


	//----- nvinfo : EIATTR_KPARAM_INFO
	.align		4
.L_11:
        /*0008*/ 	.byte	0x04, 0x17
        /*000a*/ 	.short	(.L_13 - .L_12)
.L_12:
        /*000c*/ 	.word	0x00000000
        /*0010*/ 	.short	0x0007
        /*0012*/ 	.short	0x0034
        /*0014*/ 	.byte	0x00, 0xf0, 0x11, 0x00


	//----- nvinfo : EIATTR_KPARAM_INFO
	.align		4
.L_13:
        /*0018*/ 	.byte	0x04, 0x17
        /*001a*/ 	.short	(.L_15 - .L_14)
.L_14:
        /*001c*/ 	.word	0x00000000
        /*0020*/ 	.short	0x0006
        /*0022*/ 	.short	0x0030
        /*0024*/ 	.byte	0x00, 0xf0, 0x11, 0x00


	//----- nvinfo : EIATTR_KPARAM_INFO
	.align		4
.L_15:
        /*0028*/ 	.byte	0x04, 0x17
        /*002a*/ 	.short	(.L_17 - .L_16)
.L_16:
        /*002c*/ 	.word	0x00000000
        /*0030*/ 	.short	0x0005
        /*0032*/ 	.short	0x0028
        /*0034*/ 	.byte	0x00, 0xf4, 0x21, 0x00


	//----- nvinfo : EIATTR_KPARAM_INFO
	.align		4
.L_17:
        /*0038*/ 	.byte	0x04, 0x17
        /*003a*/ 	.short	(.L_19 - .L_18)
.L_18:
        /*003c*/ 	.word	0x00000000
        /*0040*/ 	.short	0x0004
        /*0042*/ 	.short	0x0020
        /*0044*/ 	.byte	0x00, 0xf4, 0x21, 0x00


	//----- nvinfo : EIATTR_KPARAM_INFO
	.align		4
.L_19:
        /*0048*/ 	.byte	0x04, 0x17
        /*004a*/ 	.short	(.L_21 - .L_20)
.L_20:
        /*004c*/ 	.word	0x00000000
        /*0050*/ 	.short	0x0003
        /*0052*/ 	.short	0x0018
        /*0054*/ 	.byte	0x00, 0xf4, 0x21, 0x00


	//----- nvinfo : EIATTR_KPARAM_INFO
	.align		4
.L_21:
        /*0058*/ 	.byte	0x04, 0x17
        /*005a*/ 	.short	(.L_23 - .L_22)
.L_22:
        /*005c*/ 	.word	0x00000000
        /*0060*/ 	.short	0x0002
        /*0062*/ 	.short	0x0010
        /*0064*/ 	.byte	0x00, 0xf4, 0x21, 0x00


	//----- nvinfo : EIATTR_KPARAM_INFO
	.align		4
.L_23:
        /*0068*/ 	.byte	0x04, 0x17
        /*006a*/ 	.short	(.L_25 - .L_24)
.L_24:
        /*006c*/ 	.word	0x00000000
        /*0070*/ 	.short	0x0001
        /*0072*/ 	.short	0x0008
        /*0074*/ 	.byte	0x00, 0xf4, 0x21, 0x00


	//----- nvinfo : EIATTR_KPARAM_INFO
	.align		4
.L_25:
        /*0078*/ 	.byte	0x04, 0x17
        /*007a*/ 	.short	(.L_27 - .L_26)
.L_26:
        /*007c*/ 	.word	0x00000000
        /*0080*/ 	.short	0x0000
        /*0082*/ 	.short	0x0000
        /*0084*/ 	.byte	0x00, 0xf4, 0x21, 0x00


	//----- nvinfo : EIATTR_SPARSE_MMA_MASK
	.align		4
.L_27:
        /*0088*/ 	.byte	0x03, 0x50
        /*008a*/ 	.short	0x0000


	//----- nvinfo : EIATTR_MAXREG_COUNT
	.align		4
        /*008c*/ 	.byte	0x03, 0x1b
        /*008e*/ 	.short	0x00ff


	//----- nvinfo : EIATTR_EXIT_INSTR_OFFSETS
	.align		4
        /*0090*/ 	.byte	0x04, 0x1c
        /*0092*/ 	.short	(.L_29 - .L_28)


	//   ....[0]....
.L_28:
        /*0094*/ 	.word	0x00001c30


	//   ....[1]....
        /*0098*/ 	.word	0x00001c70


	//----- nvinfo : EIATTR_REQNTID
	.align		4
.L_29:
        /*009c*/ 	.byte	0x04, 0x10
        /*009e*/ 	.short	(.L_31 - .L_30)
.L_30:
        /*00a0*/ 	.word	0x00000100
        /*00a4*/ 	.word	0x00000001
        /*00a8*/ 	.word	0x00000001


	//----- nvinfo : EIATTR_CBANK_PARAM_SIZE
	.align		4
.L_31:
        /*00ac*/ 	.byte	0x03, 0x19
        /*00ae*/ 	.short	0x0038


	//----- nvinfo : EIATTR_PARAM_CBANK
	.align		4
        /*00b0*/ 	.byte	0x04, 0x0a
        /*00b2*/ 	.short	(.L_33 - .L_32)
	.align		4
.L_32:
        /*00b4*/ 	.word	index@(.nv.constant0.triton_poi_fused__native_batch_norm_legit_no_training_relu_27)
        /*00b8*/ 	.short	0x0210
        /*00ba*/ 	.short	0x0038


	//----- nvinfo : EIATTR_SW_WAR
	.align		4
.L_33:
        /*00bc*/ 	.byte	0x04, 0x36
        /*00be*/ 	.short	(.L_35 - .L_34)
.L_34:
        /*00c0*/ 	.word	0x00000008
.L_35:


//--------------------- .nv.callgraph             --------------------------
	.section	.nv.callgraph,"",@"SHT_CUDA_CALLGRAPH"
	.align	4
	.sectionentsize	8
	.align		4
        /*0000*/ 	.word	0x00000000
	.align		4
        /*0004*/ 	.word	0xffffffff
	.align		4
        /*0008*/ 	.word	0x00000000
	.align		4
        /*000c*/ 	.word	0xfffffffe
	.align		4
        /*0010*/ 	.word	0x00000000
	.align		4
        /*0014*/ 	.word	0xfffffffd
	.align		4
        /*0018*/ 	.word	0x00000000
	.align		4
        /*001c*/ 	.word	0xfffffffc


//--------------------- .nv.constant4             --------------------------
	.section	.nv.constant4,"a",@progbits
	.align	8
	.align		8
.nv.constant4:
        /*0000*/ 	.dword	_$_str
	.align		8
        /*0008*/ 	.dword	_$_str_$_2


//--------------------- .text.triton_poi_fused__native_batch_norm_legit_no_training_relu_27 --------------------------
	.section	.text.triton_poi_fused__native_batch_norm_legit_no_training_relu_27,"ax",@progbits
	.sectionflags	@"SHF_BARRIERS=1"
	.align	128
        .global         triton_poi_fused__native_batch_norm_legit_no_training_relu_27
        .type           triton_poi_fused__native_batch_norm_legit_no_training_relu_27,@function
        .size           triton_poi_fused__native_batch_norm_legit_no_training_relu_27,(.L_x_1 - triton_poi_fused__native_batch_norm_legit_no_training_relu_27)
        .other          triton_poi_fused__native_batch_norm_legit_no_training_relu_27,@"STO_CUDA_ENTRY STV_DEFAULT"
triton_poi_fused__native_batch_norm_legit_no_training_relu_27:
.text.triton_poi_fused__native_batch_norm_legit_no_training_relu_27:
[----:B------:R-:W0:Y:S01]  /*0000*/  LDC R1, c[0x0][0x28] ;  /* 0x00000a00ff017b82 */ /* 0x000e220000000800 */
[----:B------:R-:W1:Y:S07]  /*0010*/  S2R R35, SR_TID.X ;  /* 0x0000000000237919 */ /* 0x000e6e0000002100 */
[----:B------:R-:W2:Y:S01]  /*0020*/  S2UR UR4, SR_CTAID.Y ;  /* 0x00000000000479c3 */ /* 0x000ea20000002600 */
[----:B------:R-:W-:Y:S01]  /*0030*/  ULDC.64 UR22, c[0x0][0x208] ;  /* 0x0000820000167ab9 */ /* 0x000fe20000000a00 */
[----:B------:R-:W3:Y:S06]  /*0040*/  S2R R0, SR_CTAID.X ;  /* 0x0000000000007919 */ /* 0x000eec0000002500 */
[----:B------:R-:W4:Y:S08]  /*0050*/  LDC.64 R36, c[0x0][0x210] ;  /* 0x00008400ff247b82 */ /* 0x000f300000000a00 */
[----:B------:R-:W5:Y:S01]  /*0060*/  LDC.64 R22, c[0x0][0x218] ;  /* 0x00008600ff167b82 */ /* 0x000f620000000a00 */
[----:B--2---:R-:W-:-:S06]  /*0070*/  USHF.L.U32 UR4, UR4, 0x4, URZ ;  /* 0x0000000404047899 */ /* 0x004fcc000800063f */
[----:B------:R-:W-:Y:S02]  /*0080*/  MOV R3, UR4 ;  /* 0x0000000400037c02 */ /* 0x000fe40008000f00 */
[----:B-1----:R-:W-:-:S04]  /*0090*/  SHF.L.U32 R2, R35, 0x2, RZ ;  /* 0x0000000223027819 */ /* 0x002fc800000006ff */
[----:B------:R-:W-:Y:S02]  /*00a0*/  LOP3.LUT R2, R3, 0xc, R2, 0xf8, !PT ;  /* 0x0000000c03027812 */ /* 0x000fe400078ef802 */
[----:B------:R-:W-:Y:S02]  /*00b0*/  SHF.R.U32.HI R3, RZ, 0x2, R35 ;  /* 0x00000002ff037819 */ /* 0x000fe40000011623 */
[C---:B------:R-:W-:Y:S01]  /*00c0*/  ISETP.GE.AND P4, PT, R2.reuse, 0x180, PT ;  /* 0x000001800200780c */ /* 0x040fe20003f86270 */
[----:B------:R-:W-:Y:S01]  /*00d0*/  IMAD.HI R4, R2, 0x2aaaaaab, RZ ;  /* 0x2aaaaaab02047827 */ /* 0x000fe200078e02ff */
[----:B------:R-:W-:-:S04]  /*00e0*/  SGXT.U32 R3, R3, 0x6 ;  /* 0x000000060303781a */ /* 0x000fc80000000000 */
[----:B------:R-:W-:Y:S02]  /*00f0*/  SHF.R.U32.HI R5, RZ, 0x1f, R4 ;  /* 0x0000001fff057819 */ /* 0x000fe40000011604 */
[----:B---3--:R-:W-:Y:S02]  /*0100*/  PRMT R3, R3, 0x6540, R0 ;  /* 0x0000654003037816 */ /* 0x008fe40000000000 */
[----:B------:R-:W-:Y:S02]  /*0110*/  LEA.HI.SX32 R5, R4, R5, 0x1c ;  /* 0x0000000504057211 */ /* 0x000fe400078fe2ff */
[C---:B------:R-:W-:Y:S02]  /*0120*/  LOP3.LUT R4, R3.reuse, 0x40, RZ, 0xfc, !PT ;  /* 0x0000004003047812 */ /* 0x040fe400078efcff */
[----:B------:R-:W-:Y:S01]  /*0130*/  LOP3.LUT R6, R3, 0x80, RZ, 0xfc, !PT ;  /* 0x0000008003067812 */ /* 0x000fe200078efcff */
[----:B------:R-:W-:Y:S01]  /*0140*/  IMAD R33, R5, -0x60, R2 ;  /* 0xffffffa005217824 */ /* 0x000fe200078e0202 */
[----:B------:R-:W-:-:S02]  /*0150*/  LOP3.LUT R7, R3, 0xc0, RZ, 0xfc, !PT ;  /* 0x000000c003077812 */ /* 0x000fc400078efcff */
[----:B------:R-:W-:Y:S01]  /*0160*/  ISETP.LT.AND P0, PT, R3, 0x121, !P4 ;  /* 0x000001210300780c */ /* 0x000fe20006701270 */
[----:B------:R-:W-:Y:S01]  /*0170*/  IMAD R2, R5, 0x6c60, R33 ;  /* 0x00006c6005027824 */ /* 0x000fe200078e0221 */
[----:B------:R-:W-:Y:S02]  /*0180*/  ISETP.LT.AND P3, PT, R7, 0x121, !P4 ;  /* 0x000001210700780c */ /* 0x000fe40006761270 */
[----:B------:R-:W-:Y:S02]  /*0190*/  CS2R R20, SRZ ;  /* 0x0000000000147805 */ /* 0x000fe4000001ff00 */
[----:B------:R-:W-:Y:S01]  /*01a0*/  ISETP.LT.AND P1, PT, R4, 0x121, !P4 ;  /* 0x000001210400780c */ /* 0x000fe20006721270 */
[----:B------:R-:W-:Y:S01]  /*01b0*/  IMAD R3, R3, 0x60, R2 ;  /* 0x0000006003037824 */ /* 0x000fe200078e0202 */
[----:B------:R-:W-:Y:S01]  /*01c0*/  ISETP.LT.AND P2, PT, R6, 0x121, !P4 ;  /* 0x000001210600780c */ /* 0x000fe20006741270 */
[----:B-----5:R-:W-:Y:S01]  /*01d0*/  IMAD.WIDE R24, R33, 0x4, R22 ;  /* 0x0000000421187825 */ /* 0x020fe200078e0216 */
[----:B------:R-:W-:-:S02]  /*01e0*/  CS2R R4, SRZ ;  /* 0x0000000000047805 */ /* 0x000fc4000001ff00 */
[----:B------:R-:W-:Y:S01]  /*01f0*/  IADD3 R27, R3, 0x3000, RZ ;  /* 0x00003000031b7810 */ /* 0x000fe20007ffe0ff */
[C---:B------:R-:W-:Y:S01]  /*0200*/  VIADD R9, R3.reuse, 0x1800 ;  /* 0x0000180003097836 */ /* 0x040fe20000000000 */
[----:B------:R-:W-:Y:S01]  /*0210*/  IADD3 R13, R3, 0x4800, RZ ;  /* 0x00004800030d7810 */ /* 0x000fe20007ffe0ff */
[--C-:B----4-:R-:W-:Y:S01]  /*0220*/  IMAD.WIDE R10, R3, 0x4, R36.reuse ;  /* 0x00000004030a7825 */ /* 0x110fe200078e0224 */
[----:B------:R-:W-:Y:S02]  /*0230*/  CS2R R22, SRZ ;  /* 0x0000000000167805 */ /* 0x000fe4000001ff00 */
[----:B------:R-:W-:Y:S01]  /*0240*/  CS2R R6, SRZ ;  /* 0x0000000000067805 */ /* 0x000fe2000001ff00 */
[----:B------:R-:W-:-:S04]  /*0250*/  IMAD.WIDE R2, R9, 0x4, R36 ;  /* 0x0000000409027825 */ /* 0x000fc800078e0224 */
[--C-:B------:R-:W-:Y:S01]  /*0260*/  IMAD.WIDE R26, R27, 0x4, R36.reuse ;  /* 0x000000041b1a7825 */ /* 0x100fe200078e0224 */
[----:B------:R-:W2:Y:S03]  /*0270*/  @P0 LDG.E.EL.128 R4, desc[UR22][R10.64] ;  /* 0x000000160a040981 */ /* 0x000ea6000c2e1d00 */
[----:B------:R-:W-:-:S05]  /*0280*/  IMAD.WIDE R36, R13, 0x4, R36 ;  /* 0x000000040d247825 */ /* 0x000fca00078e0224 */
[----:B------:R1:W3:Y:S02]  /*0290*/  @P3 LDG.E.EL.128 R20, desc[UR22][R36.64] ;  /* 0x0000001624143981 */ /* 0x0002e4000c2e1d00 */
[----:B-1----:R-:W1:Y:S01]  /*02a0*/  LDC.64 R36, c[0x0][0x220] ;  /* 0x00008800ff247b82 */ /* 0x002e620000000a00 */
[----:B------:R-:W-:Y:S02]  /*02b0*/  CS2R R12, SRZ ;  /* 0x00000000000c7805 */ /* 0x000fe4000001ff00 */
[----:B------:R-:W-:Y:S02]  /*02c0*/  CS2R R14, SRZ ;  /* 0x00000000000e7805 */ /* 0x000fe4000001ff00 */
[----:B------:R-:W-:Y:S02]  /*02d0*/  CS2R R16, SRZ ;  /* 0x0000000000107805 */ /* 0x000fe4000001ff00 */
[----:B------:R-:W-:Y:S02]  /*02e0*/  CS2R R18, SRZ ;  /* 0x0000000000127805 */ /* 0x000fe4000001ff00 */
[----:B------:R-:W-:-:S02]  /*02f0*/  CS2R R8, SRZ ;  /* 0x0000000000087805 */ /* 0x000fc4000001ff00 */
[----:B------:R-:W-:Y:S02]  /*0300*/  CS2R R10, SRZ ;  /* 0x00000000000a7805 */ /* 0x000fe4000001ff00 */
[----:B------:R-:W-:Y:S02]  /*0310*/  CS2R R28, SRZ ;  /* 0x00000000001c7805 */ /* 0x000fe4000001ff00 */
[----:B------:R-:W-:Y:S01]  /*0320*/  CS2R R30, SRZ ;  /* 0x00000000001e7805 */ /* 0x000fe2000001ff00 */
[----:B------:R4:W5:Y:S04]  /*0330*/  @P1 LDG.E.EL.128 R12, desc[UR22][R2.64] ;  /* 0x00000016020c1981 */ /* 0x000968000c2e1d00 */
[----:B------:R-:W2:Y:S04]  /*0340*/  @!P4 LDG.E.EL.128 R8, desc[UR22][R24.64] ;  /* 0x000000161808c981 */ /* 0x000ea8000c2e1d00 */
[----:B------:R-:W3:Y:S01]  /*0350*/  @P2 LDG.E.EL.128 R16, desc[UR22][R26.64] ;  /* 0x000000161a102981 */ /* 0x000ee2000c2e1d00 */
[----:B----4-:R-:W4:Y:S01]  /*0360*/  LDC.64 R2, c[0x0][0x228] ;  /* 0x00008a00ff027b82 */ /* 0x010f220000000a00 */
[----:B-1----:R-:W-:-:S05]  /*0370*/  IMAD.WIDE R36, R33, 0x4, R36 ;  /* 0x0000000421247825 */ /* 0x002fca00078e0224 */
[----:B------:R4:W3:Y:S02]  /*0380*/  @!P4 LDG.E.EL.128 R28, desc[UR22][R36.64] ;  /* 0x00000016241cc981 */ /* 0x0008e4000c2e1d00 */
[----:B----4-:R-:W-:Y:S02]  /*0390*/  IMAD.WIDE R36, R33, 0x4, R2 ;  /* 0x0000000421247825 */ /* 0x010fe400078e0202 */
[----:B------:R-:W1:Y:S01]  /*03a0*/  LDC.64 R2, c[0x0][0x230] ;  /* 0x00008c00ff027b82 */ /* 0x000e620000000a00 */
[----:B------:R-:W-:Y:S02]  /*03b0*/  PRMT R0, R35, 0x6540, R0 ;  /* 0x0000654023007816 */ /* 0x000fe40000000000 */
[----:B0-----:R-:W-:Y:S02]  /*03c0*/  CS2R R24, SRZ ;  /* 0x0000000000187805 */ /* 0x001fe4000001ff00 */
[----:B------:R-:W-:Y:S02]  /*03d0*/  CS2R R26, SRZ ;  /* 0x00000000001a7805 */ /* 0x000fe4000001ff00 */
[----:B------:R-:W-:-:S04]  /*03e0*/  CS2R R34, SRZ ;  /* 0x0000000000227805 */ /* 0x000fc8000001ff00 */
[----:B------:R-:W4:Y:S01]  /*03f0*/  @!P4 LDG.E.EL.128 R24, desc[UR22][R36.64] ;  /* 0x000000162418c981 */ /* 0x000f22000c2e1d00 */
[----:B-1----:R-:W-:Y:S01]  /*0400*/  IMAD.WIDE R2, R33, 0x4, R2 ;  /* 0x0000000421027825 */ /* 0x002fe200078e0202 */
[----:B------:R-:W-:-:S06]  /*0410*/  CS2R R32, SRZ ;  /* 0x0000000000207805 */ /* 0x000fcc000001ff00 */
[----:B------:R0:W4:Y:S02]  /*0420*/  @!P4 LDG.E.EL.128 R32, desc[UR22][R2.64] ;  /* 0x000000160220c981 */ /* 0x000124000c2e1d00 */
[----:B0-----:R-:W0:Y:S01]  /*0430*/  S2R R3, SR_TID.X ;  /* 0x0000000000037919 */ /* 0x001e220000002100 */
[----:B------:R-:W1:Y:S01]  /*0440*/  S2UR UR9, SR_CgaCtaId ;  /* 0x00000000000979c3 */ /* 0x000e620000008800 */
[----:B------:R-:W-:Y:S01]  /*0450*/  UMOV UR5, 0x400 ;  /* 0x0000040000057882 */ /* 0x000fe20000000000 */
[----:B------:R-:W-:Y:S02]  /*0460*/  UIADD3 UR8, UR4, 0xe, URZ ;  /* 0x0000000e04087890 */ /* 0x000fe4000fffe03f */
[----:B-1----:R-:W-:Y:S01]  /*0470*/  UPRMT UR9, UR9, 0x654, UR5 ;  /* 0x0000065409097896 */ /* 0x002fe20008000005 */
[----:B0-----:R-:W-:-:S04]  /*0480*/  SHF.R.U32.HI R36, RZ, 0x2, R3 ;  /* 0x00000002ff247819 */ /* 0x001fc80000011603 */
[----:B------:R-:W-:Y:S01]  /*0490*/  SGXT.U32 R36, R36, 0x6 ;  /* 0x000000062424781a */ /* 0x000fe20000000000 */
[----:B------:R-:W-:Y:S02]  /*04a0*/  UIMAD.WIDE UR12, UR4, 0x2aaaaaab, URZ ;  /* 0x2aaaaaab040c78a5 */ /* 0x000fe4000f8e023f */
[----:B------:R-:W-:-:S04]  /*04b0*/  UIADD3 UR14, UR4, 0x1, URZ ;  /* 0x00000001040e7890 */ /* 0x000fc8000fffe03f */
[----:B------:R-:W-:Y:S02]  /*04c0*/  UIMAD.WIDE UR10, UR14, 0x2aaaaaab, URZ ;  /* 0x2aaaaaab0e0a78a5 */ /* 0x000fe4000f8e023f */
[----:B------:R-:W-:Y:S02]  /*04d0*/  UIADD3 UR6, UR4, 0xc, URZ ;  /* 0x0000000c04067890 */ /* 0x000fe4000fffe03f */
[----:B------:R-:W-:Y:S01]  /*04e0*/  UIADD3 UR7, UR4, 0xd, URZ ;  /* 0x0000000d04077890 */ /* 0x000fe2000fffe03f */
[C---:B--2---:R-:W-:Y:S01]  /*04f0*/  FADD R4, -R8.reuse, R4 ;  /* 0x0000000408047221 */ /* 0x044fe20000000100 */
[C---:B-----5:R-:W-:Y:S01]  /*0500*/  FADD R12, -R8.reuse, R12 ;  /* 0x0000000c080c7221 */ /* 0x060fe20000000100 */
[C---:B---3--:R-:W-:Y:S01]  /*0510*/  FADD R20, -R8.reuse, R20 ;  /* 0x0000001408147221 */ /* 0x048fe20000000100 */
[----:B------:R-:W-:Y:S01]  /*0520*/  FADD R16, -R8, R16 ;  /* 0x0000001008107221 */ /* 0x000fe20000000100 */
[----:B------:R-:W-:-:S06]  /*0530*/  FADD R8, R28, 0.0010000000474974513054 ;  /* 0x3a83126f1c087421 */ /* 0x000fcc0000000000 */
[----:B------:R-:W0:Y:S01]  /*0540*/  MUFU.SQRT R8, R8 ;  /* 0x0000000800087308 */ /* 0x000e220000002000 */
[----:B------:R-:W-:Y:S01]  /*0550*/  FADD R28, R29, 0.0010000000474974513054 ;  /* 0x3a83126f1d1c7421 */ /* 0x000fe20000000000 */
[----:B------:R-:W-:Y:S01]  /*0560*/  FADD R31, R31, 0.0010000000474974513054 ;  /* 0x3a83126f1f1f7421 */ /* 0x000fe20000000000 */
[----:B------:R-:W-:-:S05]  /*0570*/  FADD R30, R30, 0.0010000000474974513054 ;  /* 0x3a83126f1e1e7421 */ /* 0x000fca0000000000 */
[----:B------:R-:W1:Y:S08]  /*0580*/  MUFU.SQRT R29, R31 ;  /* 0x0000001f001d7308 */ /* 0x000e700000002000 */
[----:B------:R-:W2:Y:S01]  /*0590*/  MUFU.SQRT R28, R28 ;  /* 0x0000001c001c7308 */ /* 0x000ea20000002000 */
[C---:B0-----:R-:W-:Y:S02]  /*05a0*/  FSETP.GT.AND P4, PT, R8.reuse, 8.50705917302346158658e+37, PT ;  /* 0x7e8000000800780b */ /* 0x041fe40003f84000 */
[----:B------:R-:W-:-:S05]  /*05b0*/  FSETP.GEU.AND P5, PT, R8, 1.175494350822287508e-38, PT ;  /* 0x008000000800780b */ /* 0x000fca0003fae000 */
[----:B------:R-:W0:Y:S01]  /*05c0*/  MUFU.SQRT R2, R30 ;  /* 0x0000001e00027308 */ /* 0x000e220000002000 */
[C---:B------:R-:W-:Y:S01]  /*05d0*/  FADD R6, -R10.reuse, R6 ;  /* 0x000000060a067221 */ /* 0x040fe20000000100 */
[C---:B------:R-:W-:Y:S01]  /*05e0*/  FADD R14, -R10.reuse, R14 ;  /* 0x0000000e0a0e7221 */ /* 0x040fe20000000100 */
[C---:B------:R-:W-:Y:S01]  /*05f0*/  FADD R18, -R10.reuse, R18 ;  /* 0x000000120a127221 */ /* 0x040fe20000000100 */
[----:B------:R-:W-:Y:S01]  /*0600*/  FADD R22, -R10, R22 ;  /* 0x000000160a167221 */ /* 0x000fe20000000100 */
[----:B------:R-:W-:Y:S02]  /*0610*/  IMAD.MOV.U32 R10, RZ, RZ, 0x3e800000 ;  /* 0x3e800000ff0a7424 */ /* 0x000fe400078e00ff */
[C---:B------:R-:W-:Y:S01]  /*0620*/  FADD R5, -R9.reuse, R5 ;  /* 0x0000000509057221 */ /* 0x040fe20000000100 */
[C---:B------:R-:W-:Y:S01]  /*0630*/  FADD R13, -R9.reuse, R13 ;  /* 0x0000000d090d7221 */ /* 0x040fe20000000100 */
[C---:B------:R-:W-:Y:S01]  /*0640*/  FADD R17, -R9.reuse, R17 ;  /* 0x0000001109117221 */ /* 0x040fe20000000100 */
[----:B------:R-:W-:Y:S01]  /*0650*/  FADD R21, -R9, R21 ;  /* 0x0000001509157221 */ /* 0x000fe20000000100 */
[----:B-1----:R-:W-:Y:S01]  /*0660*/  FSETP.GT.AND P3, PT, R29, 8.50705917302346158658e+37, PT ;  /* 0x7e8000001d00780b */ /* 0x002fe20003f64000 */
[----:B------:R-:W-:Y:S01]  /*0670*/  @P4 FMUL R8, R8, 0.25 ;  /* 0x3e80000008084820 */ /* 0x000fe20000400000 */
[----:B------:R-:W-:-:S02]  /*0680*/  FSEL R9, R10, 1, P4 ;  /* 0x3f8000000a097808 */ /* 0x000fc40002000000 */
[----:B--2---:R-:W-:Y:S02]  /*0690*/  FSETP.GT.AND P1, PT, R28, 8.50705917302346158658e+37, PT ;  /* 0x7e8000001c00780b */ /* 0x004fe40003f24000 */
[----:B0-----:R-:W-:Y:S02]  /*06a0*/  FSETP.GT.AND P4, PT, R2, 8.50705917302346158658e+37, PT ;  /* 0x7e8000000200780b */ /* 0x001fe40003f84000 */
[----:B------:R-:W-:Y:S01]  /*06b0*/  FSETP.GEU.AND P2, PT, R29, 1.175494350822287508e-38, PT ;  /* 0x008000001d00780b */ /* 0x000fe20003f4e000 */
[----:B------:R-:W-:Y:S01]  /*06c0*/  @!P5 FMUL R8, R8, 16777216 ;  /* 0x4b8000000808d820 */ /* 0x000fe20000400000 */
[----:B------:R-:W-:Y:S01]  /*06d0*/  FSETP.GEU.AND P0, PT, R28, 1.175494350822287508e-38, PT ;  /* 0x008000001c00780b */ /* 0x000fe20003f0e000 */
[----:B------:R-:W-:Y:S01]  /*06e0*/  @!P5 FMUL R9, R9, 16777216 ;  /* 0x4b8000000909d820 */ /* 0x000fe20000400000 */
[----:B------:R-:W-:Y:S01]  /*06f0*/  FSETP.GEU.AND P5, PT, R2, 1.175494350822287508e-38, PT ;  /* 0x008000000200780b */ /* 0x000fe20003fae000 */
[----:B------:R-:W-:Y:S02]  /*0700*/  @P3 FMUL R29, R29, 0.25 ;  /* 0x3e8000001d1d3820 */ /* 0x000fe40000400000 */
[----:B------:R-:W0:Y:S02]  /*0710*/  MUFU.RCP R8, R8 ;  /* 0x0000000800087308 */ /* 0x000e240000001000 */
[----:B------:R-:W-:-:S02]  /*0720*/  @P1 FMUL R28, R28, 0.25 ;  /* 0x3e8000001c1c1820 */ /* 0x000fc40000400000 */
[----:B------:R-:W-:Y:S02]  /*0730*/  @P4 FMUL R2, R2, 0.25 ;  /* 0x3e80000002024820 */ /* 0x000fe40000400000 */
[----:B------:R-:W-:Y:S02]  /*0740*/  @!P2 FMUL R29, R29, 16777216 ;  /* 0x4b8000001d1da820 */ /* 0x000fe40000400000 */
[----:B------:R-:W-:Y:S02]  /*0750*/  @!P0 FMUL R28, R28, 16777216 ;  /* 0x4b8000001c1c8820 */ /* 0x000fe40000400000 */
[----:B------:R-:W-:Y:S02]  /*0760*/  @!P5 FMUL R2, R2, 16777216 ;  /* 0x4b8000000202d820 */ /* 0x000fe40000400000 */
[----:B------:R-:W1:Y:S01]  /*0770*/  MUFU.RCP R29, R29 ;  /* 0x0000001d001d7308 */ /* 0x000e620000001000 */
[----:B------:R-:W-:Y:S01]  /*0780*/  FADD R7, -R11, R7 ;  /* 0x000000070b077221 */ /* 0x000fe20000000100 */
[----:B0-----:R-:W-:Y:S01]  /*0790*/  FMUL R9, R8, R9 ;  /* 0x0000000908097220 */ /* 0x001fe20000400000 */
[----:B------:R-:W-:-:S05]  /*07a0*/  FSEL R8, R10, 1, P3 ;  /* 0x3f8000000a087808 */ /* 0x000fca0001800000 */
[----:B------:R-:W0:Y:S01]  /*07b0*/  MUFU.RCP R28, R28 ;  /* 0x0000001c001c7308 */ /* 0x000e220000001000 */
[C---:B------:R-:W-:Y:S01]  /*07c0*/  FADD R15, -R11.reuse, R15 ;  /* 0x0000000f0b0f7221 */ /* 0x040fe20000000100 */
[C---:B------:R-:W-:Y:S01]  /*07d0*/  FADD R19, -R11.reuse, R19 ;  /* 0x000000130b137221 */ /* 0x040fe20000000100 */
[----:B------:R-:W-:-:S05]  /*07e0*/  FADD R23, -R11, R23 ;  /* 0x000000170b177221 */ /* 0x000fca0000000100 */
[----:B------:R-:W2:Y:S01]  /*07f0*/  MUFU.RCP R2, R2 ;  /* 0x0000000200027308 */ /* 0x000ea20000001000 */
[C---:B------:R-:W-:Y:S02]  /*0800*/  FSEL R11, R10.reuse, 1, P1 ;  /* 0x3f8000000a0b7808 */ /* 0x040fe40000800000 */
[----:B------:R-:W-:Y:S01]  /*0810*/  FSEL R31, R10, 1, P4 ;  /* 0x3f8000000a1f7808 */ /* 0x000fe20002000000 */
[----:B------:R-:W-:Y:S02]  /*0820*/  @!P2 FMUL R8, R8, 16777216 ;  /* 0x4b8000000808a820 */ /* 0x000fe40000400000 */
[----:B------:R-:W-:Y:S02]  /*0830*/  @!P0 FMUL R11, R11, 16777216 ;  /* 0x4b8000000b0b8820 */ /* 0x000fe40000400000 */
[----:B------:R-:W-:Y:S01]  /*0840*/  @!P5 FMUL R31, R31, 16777216 ;  /* 0x4b8000001f1fd820 */ /* 0x000fe20000400000 */
[----:B-1----:R-:W-:Y:S01]  /*0850*/  FMUL R30, R29, R8 ;  /* 0x000000081d1e7220 */ /* 0x002fe20000400000 */
[----:B0-----:R-:W-:-:S03]  /*0860*/  FMUL R8, R28, R11 ;  /* 0x0000000b1c087220 */ /* 0x001fc60000400000 */
[C---:B------:R-:W-:Y:S01]  /*0870*/  FMUL R10, R30.reuse, R23 ;  /* 0x000000171e0a7220 */ /* 0x040fe20000400000 */
[----:B------:R-:W-:Y:S01]  /*0880*/  FMUL R28, R30, R15 ;  /* 0x0000000f1e1c7220 */ /* 0x000fe20000400000 */
[----:B--2---:R-:W-:Y:S01]  /*0890*/  FMUL R11, R2, R31 ;  /* 0x0000001f020b7220 */ /* 0x004fe20000400000 */
[C---:B------:R-:W-:Y:S01]  /*08a0*/  FMUL R2, R30.reuse, R19 ;  /* 0x000000131e027220 */ /* 0x040fe20000400000 */
[----:B------:R-:W-:Y:S01]  /*08b0*/  FMUL R30, R30, R7 ;  /* 0x000000071e1e7220 */ /* 0x000fe20000400000 */
[----:B------:R-:W-:-:S04]  /*08c0*/  SHF.L.U32 R7, R3, 0xa, RZ ;  /* 0x0000000a03077819 */ /* 0x000fc800000006ff */
[----:B------:R-:W-:-:S04]  /*08d0*/  LOP3.LUT R15, R7, 0xc00, RZ, 0xc0, !PT ;  /* 0x00000c00070f7812 */ /* 0x000fc800078ec0ff */
[C---:B------:R-:W-:Y:S02]  /*08e0*/  LOP3.LUT R19, R15.reuse, 0x100, RZ, 0xfc, !PT ;  /* 0x000001000f137812 */ /* 0x040fe400078efcff */
[C---:B------:R-:W-:Y:S02]  /*08f0*/  LOP3.LUT R23, R15.reuse, 0x200, RZ, 0xfc, !PT ;  /* 0x000002000f177812 */ /* 0x040fe400078efcff */
[C---:B------:R-:W-:Y:S02]  /*0900*/  LOP3.LUT R29, R15.reuse, 0x300, RZ, 0xfc, !PT ;  /* 0x000003000f1d7812 */ /* 0x040fe400078efcff */
[C---:B------:R-:W-:Y:S02]  /*0910*/  LOP3.LUT R7, R15.reuse, R36, RZ, 0xfc, !PT ;  /* 0x000000240f077212 */ /* 0x040fe400078efcff */
[----:B------:R-:W-:Y:S02]  /*0920*/  LEA.HI R36, R15, UR9, RZ, 0x1a ;  /* 0x000000090f247c11 */ /* 0x000fe4000f8fd0ff */
[----:B------:R-:W-:-:S02]  /*0930*/  LEA.HI R19, R19, UR9, RZ, 0x1a ;  /* 0x0000000913137c11 */ /* 0x000fc4000f8fd0ff */
[----:B------:R-:W-:Y:S02]  /*0940*/  LEA.HI R15, R23, UR9, RZ, 0x1a ;  /* 0x00000009170f7c11 */ /* 0x000fe4000f8fd0ff */
[----:B------:R-:W-:Y:S01]  /*0950*/  LEA.HI R29, R29, UR9, RZ, 0x1a ;  /* 0x000000091d1d7c11 */ /* 0x000fe2000f8fd0ff */
[C---:B------:R-:W-:Y:S01]  /*0960*/  IMAD R19, R7.reuse, 0x4, R19 ;  /* 0x0000000407137824 */ /* 0x040fe200078e0213 */
[C---:B------:R-:W-:Y:S02]  /*0970*/  LEA R23, R7.reuse, R36, 0x2 ;  /* 0x0000002407177211 */ /* 0x040fe400078e10ff */
[----:B------:R-:W-:Y:S01]  /*0980*/  LEA R15, R7, R15, 0x2 ;  /* 0x0000000f070f7211 */ /* 0x000fe200078e10ff */
[----:B------:R-:W-:Y:S01]  /*0990*/  FMUL R31, R11, R18 ;  /* 0x000000120b1f7220 */ /* 0x000fe20000400000 */
[----:B------:R-:W-:Y:S01]  /*09a0*/  LEA R7, R7, R29, 0x2 ;  /* 0x0000001d07077211 */ /* 0x000fe200078e10ff */
[C---:B------:R-:W-:Y:S01]  /*09b0*/  FMUL R29, R11.reuse, R22 ;  /* 0x000000160b1d7220 */ /* 0x040fe20000400000 */
[C---:B------:R-:W-:Y:S01]  /*09c0*/  FMUL R37, R11.reuse, R14 ;  /* 0x0000000e0b257220 */ /* 0x040fe20000400000 */
[----:B------:R-:W-:Y:S01]  /*09d0*/  FMUL R11, R11, R6 ;  /* 0x000000060b0b7220 */ /* 0x000fe20000400000 */
[C---:B------:R-:W-:Y:S01]  /*09e0*/  FMUL R20, R9.reuse, R20 ;  /* 0x0000001409147220 */ /* 0x040fe20000400000 */
[C---:B------:R-:W-:Y:S01]  /*09f0*/  FMUL R16, R9.reuse, R16 ;  /* 0x0000001009107220 */ /* 0x040fe20000400000 */
[C---:B------:R-:W-:Y:S01]  /*0a00*/  FMUL R6, R9.reuse, R12 ;  /* 0x0000000c09067220 */ /* 0x040fe20000400000 */
[----:B------:R-:W-:Y:S01]  /*0a10*/  FMUL R9, R9, R4 ;  /* 0x0000000409097220 */ /* 0x000fe20000400000 */
[----:B------:R-:W-:Y:S01]  /*0a20*/  IMAD.U32 R12, RZ, RZ, UR4 ;  /* 0x00000004ff0c7e24 */ /* 0x000fe2000f8e00ff */
[----:B------:R-:W-:-:S02]  /*0a30*/  ISETP.GE.AND P0, PT, R0, 0x121, PT ;  /* 0x000001210000780c */ /* 0x000fc40003f06270 */
[----:B------:R-:W-:Y:S01]  /*0a40*/  MOV R4, UR8 ;  /* 0x0000000800047c02 */ /* 0x000fe20008000f00 */
[----:B------:R-:W-:Y:S01]  /*0a50*/  FMUL R14, R8, R13 ;  /* 0x0000000d080e7220 */ /* 0x000fe20000400000 */
[----:B------:R-:W-:Y:S01]  /*0a60*/  ISETP.LT.AND P5, PT, R12, 0x180, !P0 ;  /* 0x000001800c00780c */ /* 0x000fe200047a1270 */
[----:B------:R-:W-:Y:S01]  /*0a70*/  FMUL R12, R8, R17 ;  /* 0x00000011080c7220 */ /* 0x000fe20000400000 */
[----:B------:R-:W-:Y:S01]  /*0a80*/  ISETP.LT.AND P1, PT, R4, 0x180, !P0 ;  /* 0x000001800400780c */ /* 0x000fe20004721270 */
[C---:B------:R-:W-:Y:S01]  /*0a90*/  FMUL R4, R8.reuse, R21 ;  /* 0x0000001508047220 */ /* 0x040fe20000400000 */
[----:B------:R-:W-:-:S04]  /*0aa0*/  FMUL R8, R8, R5 ;  /* 0x0000000508087220 */ /* 0x000fc80000400000 */
[----:B----4-:R-:W-:Y:S01]  /*0ab0*/  FFMA R8, R8, R25, R33 ;  /* 0x0000001908087223 */ /* 0x010fe20000000021 */
[----:B------:R-:W-:Y:S01]  /*0ac0*/  FFMA R5, R9, R24, R32 ;  /* 0x0000001809057223 */ /* 0x000fe20000000020 */
[----:B------:R-:W-:Y:S01]  /*0ad0*/  FFMA R11, R11, R26, R34 ;  /* 0x0000001a0b0b7223 */ /* 0x000fe20000000022 */
[----:B------:R-:W-:Y:S02]  /*0ae0*/  FFMA R30, R30, R27, R35 ;  /* 0x0000001b1e1e7223 */ /* 0x000fe40000000023 */
[----:B------:R-:W-:Y:S01]  /*0af0*/  FSETP.GEU.AND P2, PT, R8, RZ, PT ;  /* 0x000000ff0800720b */ /* 0x000fe20003f4e000 */
[----:B------:R-:W-:Y:S01]  /*0b00*/  FFMA R6, R6, R24, R32 ;  /* 0x0000001806067223 */ /* 0x000fe20000000020 */
[----:B------:R-:W-:Y:S01]  /*0b10*/  FSETP.GEU.AND P4, PT, R5, RZ, PT ;  /* 0x000000ff0500720b */ /* 0x000fe20003f8e000 */
[----:B------:R-:W-:Y:S01]  /*0b20*/  FFMA R37, R37, R26, R34 ;  /* 0x0000001a25257223 */ /* 0x000fe20000000022 */
[----:B------:R-:W-:Y:S02]  /*0b30*/  FSETP.GEU.AND P3, PT, R11, RZ, PT ;  /* 0x000000ff0b00720b */ /* 0x000fe40003f6e000 */
[----:B------:R-:W-:-:S02]  /*0b40*/  FSEL R8, R8, RZ, P2 ;  /* 0x000000ff08087208 */ /* 0x000fc40001000000 */
[----:B------:R-:W-:Y:S01]  /*0b50*/  FSETP.GEU.AND P2, PT, R30, RZ, PT ;  /* 0x000000ff1e00720b */ /* 0x000fe20003f4e000 */
[----:B------:R-:W-:Y:S01]  /*0b60*/  FFMA R9, R14, R25, R33 ;  /* 0x000000190e097223 */ /* 0x000fe20000000021 */
[----:B------:R-:W-:Y:S01]  /*0b70*/  FSEL R14, R5, RZ, P4 ;  /* 0x000000ff050e7208 */ /* 0x000fe20002000000 */
[----:B------:R-:W-:Y:S01]  /*0b80*/  FFMA R28, R28, R27, R35 ;  /* 0x0000001b1c1c7223 */ /* 0x000fe20000000023 */
[----:B------:R-:W-:Y:S01]  /*0b90*/  FSEL R18, R11, RZ, P3 ;  /* 0x000000ff0b127208 */ /* 0x000fe20001800000 */
[-CC-:B------:R-:W-:Y:S01]  /*0ba0*/  FFMA R16, R16, R24.reuse, R32.reuse ;  /* 0x0000001810107223 */ /* 0x180fe20000000020 */
[----:B------:R-:W-:Y:S02]  /*0bb0*/  FSETP.GEU.AND P3, PT, R6, RZ, PT ;  /* 0x000000ff0600720b */ /* 0x000fe40003f6e000 */
[----:B------:R-:W-:Y:S02]  /*0bc0*/  FSEL R30, R30, RZ, P2 ;  /* 0x000000ff1e1e7208 */ /* 0x000fe40001000000 */
[C---:B------:R-:W-:Y:S01]  /*0bd0*/  FSETP.GEU.AND P2, PT, R37.reuse, RZ, PT ;  /* 0x000000ff2500720b */ /* 0x040fe20003f4e000 */
[----:B------:R0:W-:Y:S01]  /*0be0*/  STS [R23], R14 ;  /* 0x0000000e17007388 */ /* 0x0001e20000000800 */
[----:B------:R-:W-:Y:S01]  /*0bf0*/  FSEL R6, R6, RZ, P3 ;  /* 0x000000ff06067208 */ /* 0x000fe20001800000 */
[----:B------:R-:W-:Y:S01]  /*0c00*/  FFMA R12, R12, R25, R33 ;  /* 0x000000190c0c7223 */ /* 0x000fe20000000021 */
[----:B------:R-:W-:Y:S01]  /*0c10*/  FSETP.GEU.AND P3, PT, R28, RZ, PT ;  /* 0x000000ff1c00720b */ /* 0x000fe20003f6e000 */
[----:B------:R-:W-:Y:S01]  /*0c20*/  FFMA R2, R2, R27, R35 ;  /* 0x0000001b02027223 */ /* 0x000fe20000000023 */
[----:B------:R-:W-:Y:S01]  /*0c30*/  FFMA R20, R20, R24, R32 ;  /* 0x0000001814147223 */ /* 0x000fe20000000020 */
[----:B0-----:R-:W-:-:S02]  /*0c40*/  FSEL R14, R37, RZ, P2 ;  /* 0x000000ff250e7208 */ /* 0x001fc40001000000 */
[----:B------:R-:W-:Y:S02]  /*0c50*/  FSETP.GEU.AND P2, PT, R16, RZ, PT ;  /* 0x000000ff1000720b */ /* 0x000fe40003f4e000 */
[----:B------:R-:W-:Y:S01]  /*0c60*/  FSEL R28, R28, RZ, P3 ;  /* 0x000000ff1c1c7208 */ /* 0x000fe20001800000 */
[----:B------:R-:W-:Y:S01]  /*0c70*/  FFMA R4, R4, R25, R33 ;  /* 0x0000001904047223 */ /* 0x000fe20000000021 */
[----:B------:R-:W-:Y:S01]  /*0c80*/  FSETP.GEU.AND P3, PT, R12, RZ, PT ;  /* 0x000000ff0c00720b */ /* 0x000fe20003f6e000 */
[-CC-:B------:R-:W-:Y:S01]  /*0c90*/  FFMA R31, R31, R26.reuse, R34.reuse ;  /* 0x0000001a1f1f7223 */ /* 0x180fe20000000022 */
[----:B------:R-:W-:Y:S02]  /*0ca0*/  FSEL R16, R16, RZ, P2 ;  /* 0x000000ff10107208 */ /* 0x000fe40001000000 */
[----:B------:R-:W-:Y:S02]  /*0cb0*/  FSETP.GEU.AND P4, PT, R9, RZ, PT ;  /* 0x000000ff0900720b */ /* 0x000fe40003f8e000 */
[----:B------:R-:W-:Y:S01]  /*0cc0*/  FSETP.GEU.AND P2, PT, R2, RZ, PT ;  /* 0x000000ff0200720b */ /* 0x000fe20003f4e000 */
[----:B------:R-:W-:Y:S01]  /*0cd0*/  FFMA R29, R29, R26, R34 ;  /* 0x0000001a1d1d7223 */ /* 0x000fe20000000022 */
[----:B------:R-:W-:Y:S01]  /*0ce0*/  FSEL R12, R12, RZ, P3 ;  /* 0x000000ff0c0c7208 */ /* 0x000fe20001800000 */
[----:B------:R-:W-:Y:S01]  /*0cf0*/  FFMA R10, R10, R27, R35 ;  /* 0x0000001b0a0a7223 */ /* 0x000fe20000000023 */
[----:B------:R-:W-:Y:S01]  /*0d00*/  FSEL R22, R9, RZ, P4 ;  /* 0x000000ff09167208 */ /* 0x000fe20002000000 */
[----:B------:R0:W-:Y:S01]  /*0d10*/  STS [R19+0x400], R8 ;  /* 0x0004000813007388 */ /* 0x0001e20000000800 */
[----:B------:R-:W-:-:S02]  /*0d20*/  FSETP.GEU.AND P3, PT, R20, RZ, PT ;  /* 0x000000ff1400720b */ /* 0x000fc40003f6e000 */
[----:B------:R-:W-:Y:S01]  /*0d30*/  FSEL R2, R2, RZ, P2 ;  /* 0x000000ff02027208 */ /* 0x000fe20001000000 */
[----:B------:R-:W-:Y:S01]  /*0d40*/  STS [R15+0x800], R18 ;  /* 0x000800120f007388 */ /* 0x000fe20000000800 */
[----:B------:R-:W-:Y:S02]  /*0d50*/  FSETP.GEU.AND P4, PT, R31, RZ, PT ;  /* 0x000000ff1f00720b */ /* 0x000fe40003f8e000 */
[----:B------:R-:W-:Y:S01]  /*0d60*/  FSETP.GEU.AND P2, PT, R4, RZ, PT ;  /* 0x000000ff0400720b */ /* 0x000fe20003f4e000 */
[----:B------:R-:W-:Y:S01]  /*0d70*/  STS [R7+0xc00], R30 ;  /* 0x000c001e07007388 */ /* 0x000fe20000000800 */
[----:B------:R-:W-:Y:S02]  /*0d80*/  FSEL R20, R20, RZ, P3 ;  /* 0x000000ff14147208 */ /* 0x000fe40001800000 */
[----:B------:R-:W-:Y:S01]  /*0d90*/  FSETP.GEU.AND P3, PT, R29, RZ, PT ;  /* 0x000000ff1d00720b */ /* 0x000fe20003f6e000 */
[----:B------:R1:W-:Y:S01]  /*0da0*/  STS [R23+0x100], R6 ;  /* 0x0001000617007388 */ /* 0x0003e20000000800 */
[----:B0-----:R-:W-:-:S02]  /*0db0*/  FSEL R8, R4, RZ, P2 ;  /* 0x000000ff04087208 */ /* 0x001fc40001000000 */
[----:B------:R-:W-:Y:S01]  /*0dc0*/  FSETP.GEU.AND P2, PT, R10, RZ, PT ;  /* 0x000000ff0a00720b */ /* 0x000fe20003f4e000 */
[----:B------:R-:W-:Y:S04]  /*0dd0*/  STS [R19+0x500], R22 ;  /* 0x0005001613007388 */ /* 0x000fe80000000800 */
[----:B------:R0:W-:Y:S01]  /*0de0*/  STS [R15+0x900], R14 ;  /* 0x0009000e0f007388 */ /* 0x0001e20000000800 */
[----:B-1----:R-:W-:-:S03]  /*0df0*/  FSEL R6, R31, RZ, P4 ;  /* 0x000000ff1f067208 */ /* 0x002fc60002000000 */
[----:B------:R-:W-:Y:S01]  /*0e00*/  STS [R7+0xd00], R28 ;  /* 0x000d001c07007388 */ /* 0x000fe20000000800 */
[----:B------:R-:W-:-:S03]  /*0e10*/  FSEL R10, R10, RZ, P2 ;  /* 0x000000ff0a0a7208 */ /* 0x000fc60001000000 */
[----:B------:R-:W-:Y:S01]  /*0e20*/  STS [R23+0x200], R16 ;  /* 0x0002001017007388 */ /* 0x000fe20000000800 */
[----:B0-----:R-:W-:-:S03]  /*0e30*/  FSEL R14, R29, RZ, P3 ;  /* 0x000000ff1d0e7208 */ /* 0x001fc60001800000 */
[----:B------:R-:W-:Y:S04]  /*0e40*/  STS [R19+0x600], R12 ;  /* 0x0006000c13007388 */ /* 0x000fe80000000800 */
[----:B------:R-:W-:Y:S04]  /*0e50*/  STS [R15+0xa00], R6 ;  /* 0x000a00060f007388 */ /* 0x000fe80000000800 */
[----:B------:R0:W-:Y:S04]  /*0e60*/  STS [R7+0xe00], R2 ;  /* 0x000e000207007388 */ /* 0x0001e80000000800 */
[----:B------:R-:W-:Y:S04]  /*0e70*/  STS [R23+0x300], R20 ;  /* 0x0003001417007388 */ /* 0x000fe80000000800 */
[----:B------:R-:W-:Y:S04]  /*0e80*/  STS [R19+0x700], R8 ;  /* 0x0007000813007388 */ /* 0x000fe80000000800 */
[----:B------:R-:W-:Y:S04]  /*0e90*/  STS [R15+0xb00], R14 ;  /* 0x000b000e0f007388 */ /* 0x000fe80000000800 */
[----:B------:R1:W-:Y:S01]  /*0ea0*/  STS [R7+0xf00], R10 ;  /* 0x000f000a07007388 */ /* 0x0003e20000000800 */
[----:B------:R-:W-:-:S04]  /*0eb0*/  LOP3.LUT R4, R3, 0xff, RZ, 0xc0, !PT ;  /* 0x000000ff03047812 */ /* 0x000fc800078ec0ff */
[----:B------:R-:W-:Y:S01]  /*0ec0*/  LEA R4, R4, UR9, 0x2 ;  /* 0x0000000904047c11 */ /* 0x000fe2000f8e10ff */
[----:B------:R-:W-:Y:S01]  /*0ed0*/  BAR.SYNC.DEFER_BLOCKING 0x0 ;  /* 0x0000000000007b1d */ /* 0x000fe20000010000 */
[----:B------:R-:W-:-:S04]  /*0ee0*/  USHF.R.U32.HI UR9, URZ, 0x1f, UR13 ;  /* 0x0000001f3f097899 */ /* 0x000fc8000801160d */
[----:B------:R-:W-:Y:S02]  /*0ef0*/  ULEA.HI.SX32 UR13, UR13, UR9, 0x1c ;  /* 0x000000090d0d7291 */ /* 0x000fe4000f8fe23f */
[----:B------:R-:W-:Y:S01]  /*0f00*/  USHF.R.U32.HI UR9, URZ, 0x1f, UR11 ;  /* 0x0000001f3f097899 */ /* 0x000fe2000801160b */
[----:B------:R-:W-:Y:S01]  /*0f10*/  IMAD.U32 R5, RZ, RZ, UR6 ;  /* 0x00000006ff057e24 */ /* 0x000fe2000f8e00ff */
[----:B------:R-:W-:Y:S02]  /*0f20*/  UIADD3 UR5, UR4, 0xb, URZ ;  /* 0x0000000b04057890 */ /* 0x000fe4000fffe03f */
[----:B------:R-:W-:Y:S02]  /*0f30*/  ULEA.HI.SX32 UR12, UR11, UR9, 0x1c ;  /* 0x000000090b0c7291 */ /* 0x000fe4000f8fe23f */
[----:B------:R-:W-:Y:S01]  /*0f40*/  UIMAD UR15, UR13, -0x60, UR4 ;  /* 0xffffffa00d0f78a4 */ /* 0x000fe2000f8e0204 */
[----:B0-----:R-:W-:Y:S01]  /*0f50*/  MOV R2, UR7 ;  /* 0x0000000700027c02 */ /* 0x001fe20008000f00 */
[----:B------:R-:W-:Y:S01]  /*0f60*/  UIMAD UR10, UR12, -0x60, UR14 ;  /* 0xffffffa00c0a78a4 */ /* 0x000fe2000f8e020e */
[----:B------:R-:W-:Y:S01]  /*0f70*/  MOV R6, UR5 ;  /* 0x0000000500067c02 */ /* 0x000fe20008000f00 */
[----:B------:R-:W-:Y:S01]  /*0f80*/  UIADD3 UR9, UR4, 0x3, URZ ;  /* 0x0000000304097890 */ /* 0x000fe2000fffe03f */
[----:B------:R-:W-:Y:S01]  /*0f90*/  ISETP.LT.AND P3, PT, R5, 0x180, !P0 ;  /* 0x000001800500780c */ /* 0x000fe20004761270 */
[----:B------:R-:W0:Y:S01]  /*0fa0*/  LDS R11, [R4] ;  /* 0x00000000040b7984 */ /* 0x000e220000000800 */
[----:B------:R-:W-:-:S02]  /*0fb0*/  MOV R5, UR15 ;  /* 0x0000000f00057c02 */ /* 0x000fc40008000f00 */
[----:B------:R-:W-:Y:S01]  /*0fc0*/  ISETP.LT.AND P2, PT, R2, 0x180, !P0 ;  /* 0x000001800200780c */ /* 0x000fe20004741270 */
[----:B-1----:R-:W-:Y:S01]  /*0fd0*/  IMAD.U32 R7, RZ, RZ, UR14 ;  /* 0x0000000eff077e24 */ /* 0x002fe2000f8e00ff */
[----:B------:R-:W1:Y:S01]  /*0fe0*/  LDC.64 R2, c[0x0][0x238] ;  /* 0x00008e00ff027b82 */ /* 0x000e620000000a00 */
[----:B------:R-:W-:Y:S01]  /*0ff0*/  ISETP.LT.AND P4, PT, R6, 0x180, !P0 ;  /* 0x000001800600780c */ /* 0x000fe20004781270 */
[----:B------:R-:W2:Y:S01]  /*1000*/  LDS R13, [R4+0x404] ;  /* 0x00040400040d7984 */ /* 0x000ea20000000800 */
[----:B------:R-:W-:Y:S01]  /*1010*/  MOV R9, UR10 ;  /* 0x0000000a00097c02 */ /* 0x000fe20008000f00 */
[----:B------:R-:W-:Y:S01]  /*1020*/  UIMAD.WIDE UR10, UR9, 0x2aaaaaab, URZ ;  /* 0x2aaaaaab090a78a5 */ /* 0x000fe2000f8e023f */
[----:B------:R-:W-:Y:S01]  /*1030*/  MOV R6, UR13 ;  /* 0x0000000d00067c02 */ /* 0x000fe20008000f00 */
[----:B------:R-:W-:Y:S01]  /*1040*/  IMAD R5, R5, 0x121, R0 ;  /* 0x0000012105057824 */ /* 0x000fe200078e0200 */
[----:B------:R-:W-:Y:S01]  /*1050*/  ISETP.LT.AND P6, PT, R7, 0x180, !P0 ;  /* 0x000001800700780c */ /* 0x000fe200047c1270 */
[----:B------:R-:W3:Y:S02]  /*1060*/  LDS R15, [R4+0x808] ;  /* 0x00080800040f7984 */ /* 0x000ee40000000800 */
[----:B------:R-:W-:-:S02]  /*1070*/  IMAD R7, R6, 0x36300, R5 ;  /* 0x0003630006077824 */ /* 0x000fc400078e0205 */
[----:B------:R-:W-:Y:S01]  /*1080*/  IMAD.U32 R6, RZ, RZ, UR12 ;  /* 0x0000000cff067e24 */ /* 0x000fe2000f8e00ff */
[----:B------:R-:W-:Y:S01]  /*1090*/  UMOV UR12, UR11 ;  /* 0x0000000b000c7c82 */ /* 0x000fe20008000000 */
[----:B------:R-:W4:Y:S01]  /*10a0*/  LDS R17, [R4+0xc0c] ;  /* 0x000c0c0004117984 */ /* 0x000f220000000800 */
[----:B------:R-:W-:Y:S01]  /*10b0*/  USHF.R.U32.HI UR13, URZ, 0x1f, UR12 ;  /* 0x0000001f3f0d7899 */ /* 0x000fe2000801160c */
[----:B------:R-:W-:Y:S01]  /*10c0*/  IMAD R5, R9, 0x121, R0 ;  /* 0x0000012109057824 */ /* 0x000fe200078e0200 */
[----:B------:R-:W-:Y:S01]  /*10d0*/  UIADD3 UR14, UR4, 0x2, URZ ;  /* 0x00000002040e7890 */ /* 0x000fe2000fffe03f */
[----:B------:R-:W-:Y:S01]  /*10e0*/  LDS R19, [R4+0x1818] ;  /* 0x0018180004137984 */ /* 0x000fe20000000800 */
[----:B------:R-:W-:Y:S01]  /*10f0*/  ULEA.HI.SX32 UR13, UR12, UR13, 0x1c ;  /* 0x0000000d0c0d7291 */ /* 0x000fe2000f8fe23f */
[----:B------:R-:W-:Y:S01]  /*1100*/  MOV R10, UR9 ;  /* 0x00000009000a7c02 */ /* 0x000fe20008000f00 */
[----:B------:R-:W-:Y:S01]  /*1110*/  IMAD R5, R6, 0x36300, R5 ;  /* 0x0003630006057824 */ /* 0x000fe200078e0205 */
[----:B------:R-:W-:Y:S01]  /*1120*/  UIMAD.WIDE UR10, UR14, 0x2aaaaaab, URZ ;  /* 0x2aaaaaab0e0a78a5 */ /* 0x000fe2000f8e023f */
[----:B------:R-:W-:Y:S01]  /*1130*/  LDS R23, [R4+0x2828] ;  /* 0x0028280004177984 */ /* 0x000fe20000000800 */
[----:B------:R-:W-:Y:S01]  /*1140*/  UIMAD UR9, UR13, -0x60, UR9 ;  /* 0xffffffa00d0978a4 */ /* 0x000fe2000f8e0209 */
[--C-:B-1----:R-:W-:Y:S01]  /*1150*/  IMAD.WIDE R8, R5, 0x4, R2.reuse ;  /* 0x0000000405087825 */ /* 0x102fe200078e0202 */
[----:B------:R-:W-:Y:S01]  /*1160*/  USHF.R.U32.HI UR10, URZ, 0x1f, UR11 ;  /* 0x0000001f3f0a7899 */ /* 0x000fe2000801160b */
[----:B------:R-:W-:Y:S02]  /*1170*/  LDS R25, [R4+0x2c2c] ;  /* 0x002c2c0004197984 */ /* 0x000fe40000000800 */
[----:B------:R-:W-:Y:S01]  /*1180*/  IMAD.WIDE R6, R7, 0x4, R2 ;  /* 0x0000000407067825 */ /* 0x000fe200078e0202 */
[----:B------:R-:W-:Y:S01]  /*1190*/  MOV R5, UR9 ;  /* 0x0000000900057c02 */ /* 0x000fe20008000f00 */
[----:B------:R-:W-:Y:S01]  /*11a0*/  UIADD3 UR9, UR4, 0x4, URZ ;  /* 0x0000000404097890 */ /* 0x000fe2000fffe03f */
[----:B------:R-:W-:Y:S01]  /*11b0*/  LDS R27, [R4+0x3030] ;  /* 0x00303000041b7984 */ /* 0x000fe20000000800 */
[----:B------:R-:W-:-:S02]  /*11c0*/  ULEA.HI.SX32 UR12, UR11, UR10, 0x1c ;  /* 0x0000000a0b0c7291 */ /* 0x000fc4000f8fe23f */
[----:B------:R-:W-:Y:S01]  /*11d0*/  UIMAD.WIDE UR10, UR9, 0x2aaaaaab, URZ ;  /* 0x2aaaaaab090a78a5 */ /* 0x000fe2000f8e023f */
[----:B0-----:R0:W-:Y:S01]  /*11e0*/  @P5 STG.E desc[UR22][R6.64], R11 ;  /* 0x0000000b06005986 */ /* 0x0011e2000c101916 */
[----:B------:R-:W-:-:S03]  /*11f0*/  UIMAD UR15, UR12, -0x60, UR14 ;  /* 0xffffffa00c0f78a4 */ /* 0x000fc6000f8e020e */
[----:B------:R-:W1:Y:S01]  /*1200*/  LDS R11, [R4+0x1010] ;  /* 0x00101000040b7984 */ /* 0x000e620000000800 */
[----:B------:R-:W-:Y:S01]  /*1210*/  ISETP.LT.AND P5, PT, R10, 0x180, !P0 ;  /* 0x000001800a00780c */ /* 0x000fe200047a1270 */
[----:B------:R-:W-:Y:S01]  /*1220*/  IMAD.U32 R10, RZ, RZ, UR14 ;  /* 0x0000000eff0a7e24 */ /* 0x000fe2000f8e00ff */
[----:B------:R-:W-:Y:S01]  /*1230*/  UIADD3 UR17, UR4, 0x5, URZ ;  /* 0x0000000504117890 */ /* 0x000fe2000fffe03f */
[----:B------:R-:W-:Y:S01]  /*1240*/  MOV R12, UR13 ;  /* 0x0000000d000c7c02 */ /* 0x000fe20008000f00 */
[----:B------:R-:W-:Y:S01]  /*1250*/  UMOV UR14, UR11 ;  /* 0x0000000b000e7c82 */ /* 0x000fe20008000000 */
[----:B------:R-:W-:Y:S01]  /*1260*/  IMAD R5, R5, 0x121, R0 ;  /* 0x0000012105057824 */ /* 0x000fe200078e0200 */
[----:B------:R-:W-:Y:S01]  /*1270*/  UIADD3 UR16, UR4, 0x6, URZ ;  /* 0x0000000604107890 */ /* 0x000fe2000fffe03f */
[----:B0-----:R-:W-:Y:S01]  /*1280*/  MOV R7, UR15 ;  /* 0x0000000f00077c02 */ /* 0x001fe20008000f00 */
[----:B------:R-:W-:Y:S01]  /*1290*/  IMAD.U32 R6, RZ, RZ, UR12 ;  /* 0x0000000cff067e24 */ /* 0x000fe2000f8e00ff */
[----:B------:R-:W-:Y:S01]  /*12a0*/  USHF.R.U32.HI UR15, URZ, 0x1f, UR14 ;  /* 0x0000001f3f0f7899 */ /* 0x000fe2000801160e */
[----:B------:R-:W-:Y:S01]  /*12b0*/  LDS R29, [R4+0x3434] ;  /* 0x00343400041d7984 */ /* 0x000fe20000000800 */
[----:B------:R-:W-:-:S02]  /*12c0*/  UIMAD.WIDE UR12, UR17, 0x2aaaaaab, URZ ;  /* 0x2aaaaaab110c78a5 */ /* 0x000fc4000f8e023f */
[----:B------:R-:W-:Y:S01]  /*12d0*/  ULEA.HI.SX32 UR15, UR14, UR15, 0x1c ;  /* 0x0000000f0e0f7291 */ /* 0x000fe2000f8fe23f */
[----:B--2---:R0:W-:Y:S01]  /*12e0*/  @P6 STG.E desc[UR22][R8.64], R13 ;  /* 0x0000000d08006986 */ /* 0x0041e2000c101916 */
[----:B------:R-:W-:Y:S01]  /*12f0*/  ISETP.LT.AND P6, PT, R10, 0x180, !P0 ;  /* 0x000001800a00780c */ /* 0x000fe200047c1270 */
[----:B------:R-:W-:Y:S02]  /*1300*/  USHF.R.U32.HI UR12, URZ, 0x1f, UR13 ;  /* 0x0000001f3f0c7899 */ /* 0x000fe4000801160d */
[----:B------:R-:W2:Y:S01]  /*1310*/  LDS R13, [R4+0x1414] ;  /* 0x00141400040d7984 */ /* 0x000ea20000000800 */
[----:B------:R-:W-:Y:S01]  /*1320*/  MOV R10, UR9 ;  /* 0x00000009000a7c02 */ /* 0x000fe20008000f00 */
[----:B------:R-:W-:Y:S02]  /*1330*/  UIMAD UR9, UR15, -0x60, UR9 ;  /* 0xffffffa00f0978a4 */ /* 0x000fe4000f8e0209 */
[----:B------:R-:W-:Y:S01]  /*1340*/  UIADD3 UR20, UR4, 0x7, URZ ;  /* 0x0000000704147890 */ /* 0x000fe2000fffe03f */
[----:B------:R-:W-:Y:S01]  /*1350*/  LDS R31, [R4+0x3838] ;  /* 0x00383800041f7984 */ /* 0x000fe20000000800 */
[----:B0-----:R-:W-:-:S02]  /*1360*/  IMAD R9, R12, 0x36300, R5 ;  /* 0x000363000c097824 */ /* 0x001fc400078e0205 */
[----:B------:R-:W-:Y:S01]  /*1370*/  IMAD R5, R7, 0x121, R0 ;  /* 0x0000012107057824 */ /* 0x000fe200078e0200 */
[----:B------:R-:W-:-:S03]  /*1380*/  ULEA.HI.SX32 UR12, UR13, UR12, 0x1c ;  /* 0x0000000c0d0c7291 */ /* 0x000fc6000f8fe23f */
[----:B------:R-:W-:Y:S01]  /*1390*/  IMAD R5, R6, 0x36300, R5 ;  /* 0x0003630006057824 */ /* 0x000fe200078e0205 */
[----:B------:R-:W-:Y:S02]  /*13a0*/  UIMAD.WIDE UR10, UR16, 0x2aaaaaab, URZ ;  /* 0x2aaaaaab100a78a5 */ /* 0x000fe4000f8e023f */
[----:B------:R-:W-:Y:S01]  /*13b0*/  UIMAD UR10, UR12, -0x60, UR17 ;  /* 0xffffffa00c0a78a4 */ /* 0x000fe2000f8e0211 */
[--C-:B------:R-:W-:Y:S01]  /*13c0*/  IMAD.WIDE R6, R5, 0x4, R2.reuse ;  /* 0x0000000405067825 */ /* 0x100fe200078e0202 */
[----:B------:R-:W-:Y:S01]  /*13d0*/  MOV R5, UR9 ;  /* 0x0000000900057c02 */ /* 0x000fe20008000f00 */
[----:B------:R-:W-:Y:S01]  /*13e0*/  USHF.R.U32.HI UR9, URZ, 0x1f, UR11 ;  /* 0x0000001f3f097899 */ /* 0x000fe2000801160b */
[----:B------:R-:W-:Y:S01]  /*13f0*/  MOV R12, UR15 ;  /* 0x0000000f000c7c02 */ /* 0x000fe20008000f00 */
[----:B------:R-:W-:Y:S01]  /*1400*/  IMAD.WIDE R8, R9, 0x4, R2 ;  /* 0x0000000409087825 */ /* 0x000fe200078e0202 */
[----:B---3--:R0:W-:Y:S01]  /*1410*/  @P6 STG.E desc[UR22][R6.64], R15 ;  /* 0x0000000f06006986 */ /* 0x0081e2000c101916 */
[----:B------:R-:W-:Y:S01]  /*1420*/  ULEA.HI.SX32 UR14, UR11, UR9, 0x1c ;  /* 0x000000090b0e7291 */ /* 0x000fe2000f8fe23f */
[----:B------:R-:W-:Y:S01]  /*1430*/  ISETP.LT.AND P6, PT, R10, 0x180, !P0 ;  /* 0x000001800a00780c */ /* 0x000fe200047c1270 */
[----:B------:R-:W-:Y:S01]  /*1440*/  IMAD R5, R5, 0x121, R0 ;  /* 0x0000012105057824 */ /* 0x000fe200078e0200 */
[----:B----4-:R3:W-:Y:S01]  /*1450*/  @P5 STG.E desc[UR22][R8.64], R17 ;  /* 0x0000001108005986 */ /* 0x0107e2000c101916 */
[----:B------:R-:W-:Y:S01]  /*1460*/  UIMAD UR13, UR14, -0x60, UR16 ;  /* 0xffffffa00e0d78a4 */ /* 0x000fe2000f8e0210 */
[----:B------:R-:W-:Y:S01]  /*1470*/  IMAD.U32 R10, RZ, RZ, UR17 ;  /* 0x00000011ff0a7e24 */ /* 0x000fe2000f8e00ff */
[----:B0-----:R-:W-:Y:S01]  /*1480*/  MOV R15, UR10 ;  /* 0x0000000a000f7c02 */ /* 0x001fe20008000f00 */
[----:B------:R-:W-:-:S02]  /*1490*/  IMAD R7, R12, 0x36300, R5 ;  /* 0x000363000c077824 */ /* 0x000fc400078e0205 */
[----:B---3--:R-:W-:Y:S02]  /*14a0*/  IMAD.U32 R8, RZ, RZ, UR12 ;  /* 0x0000000cff087e24 */ /* 0x008fe4000f8e00ff */
[----:B------:R-:W-:Y:S01]  /*14b0*/  IMAD R5, R15, 0x121, R0 ;  /* 0x000001210f057824 */ /* 0x000fe200078e0200 */
[----:B------:R-:W-:Y:S01]  /*14c0*/  UIMAD.WIDE UR10, UR8, 0x2aaaaaab, URZ ;  /* 0x2aaaaaab080a78a5 */ /* 0x000fe2000f8e023f */
[----:B------:R-:W-:Y:S01]  /*14d0*/  IMAD.WIDE R6, R7, 0x4, R2 ;  /* 0x0000000407067825 */ /* 0x000fe200078e0202 */
[----:B------:R-:W-:-:S03]  /*14e0*/  ISETP.LT.AND P5, PT, R10, 0x180, !P0 ;  /* 0x000001800a00780c */ /* 0x000fc600047a1270 */
[----:B------:R-:W-:Y:S01]  /*14f0*/  IMAD R9, R8, 0x36300, R5 ;  /* 0x0003630008097824 */ /* 0x000fe200078e0205 */
[----:B------:R-:W-:Y:S01]  /*1500*/  MOV R5, UR13 ;  /* 0x0000000d00057c02 */ /* 0x000fe20008000f00 */
[----:B------:R-:W-:Y:S01]  /*1510*/  UIMAD.WIDE UR12, UR7, 0x2aaaaaab, URZ ;  /* 0x2aaaaaab070c78a5 */ /* 0x000fe2000f8e023f */
[----:B------:R-:W-:Y:S01]  /*1520*/  MOV R10, UR16 ;  /* 0x00000010000a7c02 */ /* 0x000fe20008000f00 */
[----:B------:R-:W-:Y:S01]  /*1530*/  USHF.R.U32.HI UR10, URZ, 0x1f, UR11 ;  /* 0x0000001f3f0a7899 */ /* 0x000fe2000801160b */
[----:B-1----:R0:W-:Y:S01]  /*1540*/  @P6 STG.E desc[UR22][R6.64], R11 ;  /* 0x0000000b06006986 */ /* 0x0021e2000c101916 */
[----:B------:R-:W-:Y:S01]  /*1550*/  IMAD.U32 R12, RZ, RZ, UR14 ;  /* 0x0000000eff0c7e24 */ /* 0x000fe2000f8e00ff */
[----:B------:R-:W-:Y:S01]  /*1560*/  ISETP.LT.AND P6, PT, R10, 0x180, !P0 ;  /* 0x000001800a00780c */ /* 0x000fe200047c1270 */
[----:B------:R-:W-:Y:S01]  /*1570*/  IMAD R5, R5, 0x121, R0 ;  /* 0x0000012105057824 */ /* 0x000fe200078e0200 */
[----:B------:R-:W-:Y:S02]  /*1580*/  UIMAD.WIDE UR14, UR6, 0x2aaaaaab, URZ ;  /* 0x2aaaaaab060e78a5 */ /* 0x000fe4000f8e023f */
[----:B------:R-:W-:-:S02]  /*1590*/  USHF.R.U32.HI UR12, URZ, 0x1f, UR13 ;  /* 0x0000001f3f0c7899 */ /* 0x000fc4000801160d */
[----:B------:R-:W-:Y:S01]  /*15a0*/  ULEA.HI.SX32 UR10, UR11, UR10, 0x1c ;  /* 0x0000000a0b0a7291 */ /* 0x000fe2000f8fe23f */
[----:B------:R-:W-:Y:S01]  /*15b0*/  IMAD R5, R12, 0x36300, R5 ;  /* 0x000363000c057824 */ /* 0x000fe200078e0205 */
[----:B------:R-:W-:Y:S01]  /*15c0*/  UIMAD.WIDE UR16, UR5, 0x2aaaaaab, URZ ;  /* 0x2aaaaaab051078a5 */ /* 0x000fe2000f8e023f */
[--C-:B------:R-:W-:Y:S01]  /*15d0*/  IMAD.WIDE R8, R9, 0x4, R2.reuse ;  /* 0x0000000409087825 */ /* 0x100fe200078e0202 */
[----:B------:R-:W-:Y:S02]  /*15e0*/  USHF.R.U32.HI UR11, URZ, 0x1f, UR15 ;  /* 0x0000001f3f0b7899 */ /* 0x000fe4000801160f */
[----:B------:R-:W-:Y:S02]  /*15f0*/  UIMAD UR14, UR10, -0x60, UR8 ;  /* 0xffffffa00a0e78a4 */ /* 0x000fe4000f8e0208 */
[----:B------:R-:W-:Y:S01]  /*1600*/  ULEA.HI.SX32 UR12, UR13, UR12, 0x1c ;  /* 0x0000000c0d0c7291 */ /* 0x000fe2000f8fe23f */
[----:B0-----:R-:W-:Y:S01]  /*1610*/  IMAD.WIDE R6, R5, 0x4, R2 ;  /* 0x0000000405067825 */ /* 0x001fe200078e0202 */
[----:B------:R-:W-:-:S02]  /*1620*/  USHF.R.U32.HI UR8, URZ, 0x1f, UR17 ;  /* 0x0000001f3f087899 */ /* 0x000fc40008011611 */
[----:B------:R-:W-:Y:S01]  /*1630*/  ULEA.HI.SX32 UR11, UR15, UR11, 0x1c ;  /* 0x0000000b0f0b7291 */ /* 0x000fe2000f8fe23f */
[----:B--2---:R0:W-:Y:S01]  /*1640*/  @P5 STG.E desc[UR22][R8.64], R13 ;  /* 0x0000000d08005986 */ /* 0x0041e2000c101916 */
[----:B------:R-:W-:Y:S01]  /*1650*/  UIMAD UR7, UR12, -0x60, UR7 ;  /* 0xffffffa00c0778a4 */ /* 0x000fe2000f8e0207 */
[----:B------:R-:W-:Y:S01]  /*1660*/  MOV R5, UR20 ;  /* 0x0000001400057c02 */ /* 0x000fe20008000f00 */
[----:B------:R-:W-:Y:S01]  /*1670*/  UIADD3 UR9, UR4, 0xa, URZ ;  /* 0x0000000a04097890 */ /* 0x000fe2000fffe03f */
[----:B------:R1:W-:Y:S01]  /*1680*/  @P6 STG.E desc[UR22][R6.64], R19 ;  /* 0x0000001306006986 */ /* 0x0003e2000c101916 */
[----:B------:R-:W-:Y:S02]  /*1690*/  ULEA.HI.SX32 UR8, UR17, UR8, 0x1c ;  /* 0x0000000811087291 */ /* 0x000fe4000f8fe23f */
[----:B------:R-:W-:Y:S01]  /*16a0*/  UIMAD UR6, UR11, -0x60, UR6 ;  /* 0xffffffa00b0678a4 */ /* 0x000fe2000f8e0206 */
[----:B------:R-:W-:Y:S01]  /*16b0*/  ISETP.LT.AND P6, PT, R5, 0x180, !P0 ;  /* 0x000001800500780c */ /* 0x000fe200047c1270 */
[----:B------:R-:W-:Y:S01]  /*16c0*/  UIMAD.WIDE UR18, UR9, 0x2aaaaaab, URZ ;  /* 0x2aaaaaab091278a5 */ /* 0x000fe2000f8e023f */
[----:B------:R-:W2:Y:S01]  /*16d0*/  LDS R19, [R4+0x1c1c] ;  /* 0x001c1c0004137984 */ /* 0x000ea20000000800 */
[----:B0-----:R-:W-:Y:S01]  /*16e0*/  IMAD.U32 R9, RZ, RZ, UR14 ;  /* 0x0000000eff097e24 */ /* 0x001fe2000f8e00ff */
[----:B------:R-:W-:Y:S01]  /*16f0*/  UIMAD UR5, UR8, -0x60, UR5 ;  /* 0xffffffa0080578a4 */ /* 0x000fe2000f8e0205 */
[----:B-1----:R-:W-:-:S02]  /*1700*/  MOV R6, UR10 ;  /* 0x0000000a00067c02 */ /* 0x002fc40008000f00 */
[--C-:B------:R-:W-:Y:S01]  /*1710*/  IMAD R5, R9, 0x121, R0.reuse ;  /* 0x0000012109057824 */ /* 0x100fe200078e0200 */
[----:B------:R-:W-:Y:S01]  /*1720*/  MOV R7, UR7 ;  /* 0x0000000700077c02 */ /* 0x000fe20008000f00 */
[----:B------:R-:W-:Y:S01]  /*1730*/  USHF.R.U32.HI UR13, URZ, 0x1f, UR19 ;  /* 0x0000001f3f0d7899 */ /* 0x000fe20008011613 */
[----:B------:R-:W-:Y:S01]  /*1740*/  MOV R9, UR6 ;  /* 0x0000000600097c02 */ /* 0x000fe20008000f00 */
[----:B------:R-:W-:Y:S01]  /*1750*/  IMAD R5, R6, 0x36300, R5 ;  /* 0x0003630006057824 */ /* 0x000fe200078e0205 */
[----:B------:R-:W-:Y:S01]  /*1760*/  UIMAD.WIDE UR6, UR20, 0x2aaaaaab, URZ ;  /* 0x2aaaaaab140678a5 */ /* 0x000fe2000f8e023f */
[----:B------:R-:W-:Y:S02]  /*1770*/  IMAD.U32 R6, RZ, RZ, UR12 ;  /* 0x0000000cff067e24 */ /* 0x000fe4000f8e00ff */
[--C-:B------:R-:W-:Y:S01]  /*1780*/  IMAD R7, R7, 0x121, R0.reuse ;  /* 0x0000012107077824 */ /* 0x100fe200078e0200 */
[----:B------:R-:W-:Y:S01]  /*1790*/  ULEA.HI.SX32 UR13, UR19, UR13, 0x1c ;  /* 0x0000000d130d7291 */ /* 0x000fe2000f8fe23f */
[----:B------:R-:W-:Y:S01]  /*17a0*/  IMAD.U32 R11, RZ, RZ, UR5 ;  /* 0x00000005ff0b7e24 */ /* 0x000fe2000f8e00ff */
[----:B------:R-:W-:Y:S01]  /*17b0*/  USHF.R.U32.HI UR5, URZ, 0x1f, UR7 ;  /* 0x0000001f3f057899 */ /* 0x000fe20008011607 */
[----:B------:R-:W-:Y:S01]  /*17c0*/  IMAD R7, R6, 0x36300, R7 ;  /* 0x0003630006077824 */ /* 0x000fe200078e0207 */
[----:B------:R-:W-:Y:S01]  /*17d0*/  MOV R10, UR9 ;  /* 0x00000009000a7c02 */ /* 0x000fe20008000f00 */
[----:B------:R-:W-:Y:S01]  /*17e0*/  UIMAD UR9, UR13, -0x60, UR9 ;  /* 0xffffffa00d0978a4 */ /* 0x000fe2000f8e0209 */
[----:B------:R-:W-:Y:S01]  /*17f0*/  MOV R6, UR11 ;  /* 0x0000000b00067c02 */ /* 0x000fe20008000f00 */
[--C-:B------:R-:W-:Y:S01]  /*1800*/  IMAD R9, R9, 0x121, R0.reuse ;  /* 0x0000012109097824 */ /* 0x100fe200078e0200 */
[----:B------:R-:W-:Y:S01]  /*1810*/  ULEA.HI.SX32 UR5, UR7, UR5, 0x1c ;  /* 0x0000000507057291 */ /* 0x000fe2000f8fe23f */
[----:B------:R-:W-:-:S02]  /*1820*/  IMAD R11, R11, 0x121, R0 ;  /* 0x000001210b0b7824 */ /* 0x000fc400078e0200 */
[----:B------:R-:W-:Y:S01]  /*1830*/  IMAD R9, R6, 0x36300, R9 ;  /* 0x0003630006097824 */ /* 0x000fe200078e0209 */
[----:B------:R-:W-:Y:S01]  /*1840*/  MOV R6, UR8 ;  /* 0x0000000800067c02 */ /* 0x000fe20008000f00 */
[----:B------:R-:W-:Y:S01]  /*1850*/  UIMAD UR20, UR5, -0x60, UR20 ;  /* 0xffffffa0051478a4 */ /* 0x000fe2000f8e0214 */
[----:B------:R-:W-:-:S03]  /*1860*/  MOV R13, UR9 ;  /* 0x00000009000d7c02 */ /* 0x000fc60008000f00 */
[----:B------:R-:W-:Y:S02]  /*1870*/  IMAD R11, R6, 0x36300, R11 ;  /* 0x00036300060b7824 */ /* 0x000fe400078e020b */
[----:B------:R-:W-:Y:S01]  /*1880*/  IMAD.U32 R6, RZ, RZ, UR13 ;  /* 0x0000000dff067e24 */ /* 0x000fe2000f8e00ff */
[----:B------:R-:W-:Y:S01]  /*1890*/  MOV R15, UR20 ;  /* 0x00000014000f7c02 */ /* 0x000fe20008000f00 */
[----:B------:R-:W-:Y:S01]  /*18a0*/  IMAD R13, R13, 0x121, R0 ;  /* 0x000001210d0d7824 */ /* 0x000fe200078e0200 */
[----:B------:R-:W-:-:S03]  /*18b0*/  MOV R17, UR5 ;  /* 0x0000000500117c02 */ /* 0x000fc60008000f00 */
[----:B------:R-:W-:Y:S02]  /*18c0*/  IMAD R13, R6, 0x36300, R13 ;  /* 0x00036300060d7824 */ /* 0x000fe400078e020d */
[----:B------:R-:W-:Y:S01]  /*18d0*/  IMAD R6, R15, 0x121, R0 ;  /* 0x000001210f067824 */ /* 0x000fe200078e0200 */
[----:B------:R-:W-:-:S03]  /*18e0*/  UIADD3 UR5, UR4, 0x8, URZ ;  /* 0x0000000804057890 */ /* 0x000fc6000fffe03f */
[----:B------:R-:W-:Y:S01]  /*18f0*/  IMAD R15, R17, 0x36300, R6 ;  /* 0x00036300110f7824 */ /* 0x000fe200078e0206 */
[----:B------:R-:W-:-:S03]  /*1900*/  UIMAD.WIDE UR6, UR5, 0x2aaaaaab, URZ ;  /* 0x2aaaaaab050678a5 */ /* 0x000fc6000f8e023f */
[----:B------:R-:W-:Y:S01]  /*1910*/  IMAD.WIDE R14, R15, 0x4, R2 ;  /* 0x000000040f0e7825 */ /* 0x000fe200078e0202 */
[----:B------:R-:W-:-:S04]  /*1920*/  USHF.R.U32.HI UR6, URZ, 0x1f, UR7 ;  /* 0x0000001f3f067899 */ /* 0x000fc80008011607 */
[----:B--2---:R0:W-:Y:S04]  /*1930*/  @P6 STG.E desc[UR22][R14.64], R19 ;  /* 0x000000130e006986 */ /* 0x0041e8000c101916 */
[----:B------:R-:W1:Y:S01]  /*1940*/  LDS R19, [R4+0x2020] ;  /* 0x0020200004137984 */ /* 0x000e620000000800 */
[----:B------:R-:W-:Y:S01]  /*1950*/  ULEA.HI.SX32 UR6, UR7, UR6, 0x1c ;  /* 0x0000000607067291 */ /* 0x000fe2000f8fe23f */
[----:B------:R-:W-:-:S03]  /*1960*/  MOV R6, UR5 ;  /* 0x0000000500067c02 */ /* 0x000fc60008000f00 */
[----:B------:R-:W-:Y:S02]  /*1970*/  UIMAD UR5, UR6, -0x60, UR5 ;  /* 0xffffffa0060578a4 */ /* 0x000fe4000f8e0205 */
[----:B------:R-:W-:-:S04]  /*1980*/  MOV R21, UR6 ;  /* 0x0000000600157c02 */ /* 0x000fc80008000f00 */
[----:B------:R-:W-:Y:S01]  /*1990*/  IMAD.U32 R17, RZ, RZ, UR5 ;  /* 0x00000005ff117e24 */ /* 0x000fe2000f8e00ff */
[----:B------:R-:W-:-:S04]  /*19a0*/  UIADD3 UR5, UR4, 0x9, URZ ;  /* 0x0000000904057890 */ /* 0x000fc8000fffe03f */
[----:B------:R-:W-:Y:S01]  /*19b0*/  UIMAD.WIDE UR6, UR5, 0x2aaaaaab, URZ ;  /* 0x2aaaaaab050678a5 */ /* 0x000fe2000f8e023f */
[----:B------:R-:W-:Y:S01]  /*19c0*/  ISETP.LT.AND P6, PT, R6, 0x180, !P0 ;  /* 0x000001800600780c */ /* 0x000fe200047c1270 */
[----:B------:R-:W-:Y:S02]  /*19d0*/  IMAD R6, R17, 0x121, R0 ;  /* 0x0000012111067824 */ /* 0x000fe400078e0200 */
[----:B------:R-:W-:Y:S02]  /*19e0*/  USHF.R.U32.HI UR6, URZ, 0x1f, UR7 ;  /* 0x0000001f3f067899 */ /* 0x000fe40008011607 */
[----:B------:R-:W-:Y:S02]  /*19f0*/  IMAD R17, R21, 0x36300, R6 ;  /* 0x0003630015117824 */ /* 0x000fe400078e0206 */
[----:B------:R-:W-:Y:S01]  /*1a00*/  ULEA.HI.SX32 UR6, UR7, UR6, 0x1c ;  /* 0x0000000607067291 */ /* 0x000fe2000f8fe23f */
[----:B------:R-:W-:-:S03]  /*1a10*/  MOV R6, UR5 ;  /* 0x0000000500067c02 */ /* 0x000fc60008000f00 */
[----:B------:R-:W-:Y:S01]  /*1a20*/  UIMAD UR5, UR6, -0x60, UR5 ;  /* 0xffffffa0060578a4 */ /* 0x000fe2000f8e0205 */
[----:B0-----:R-:W-:-:S05]  /*1a30*/  IMAD.WIDE R14, R17, 0x4, R2 ;  /* 0x00000004110e7825 */ /* 0x001fca00078e0202 */
[----:B------:R-:W-:Y:S01]  /*1a40*/  MOV R17, UR5 ;  /* 0x0000000500117c02 */ /* 0x000fe20008000f00 */
[----:B------:R-:W-:Y:S01]  /*1a50*/  IMAD.U32 R21, RZ, RZ, UR6 ;  /* 0x00000006ff157e24 */ /* 0x000fe2000f8e00ff */
[----:B-1----:R0:W-:Y:S01]  /*1a60*/  @P6 STG.E desc[UR22][R14.64], R19 ;  /* 0x000000130e006986 */ /* 0x0021e2000c101916 */
[----:B------:R-:W-:Y:S02]  /*1a70*/  ISETP.LT.AND P6, PT, R6, 0x180, !P0 ;  /* 0x000001800600780c */ /* 0x000fe400047c1270 */
[----:B------:R-:W-:-:S04]  /*1a80*/  IMAD R6, R17, 0x121, R0 ;  /* 0x0000012111067824 */ /* 0x000fc800078e0200 */
[----:B------:R-:W-:Y:S02]  /*1a90*/  IMAD R17, R21, 0x36300, R6 ;  /* 0x0003630015117824 */ /* 0x000fe400078e0206 */
[----:B------:R-:W1:Y:S01]  /*1aa0*/  LDS R21, [R4+0x2424] ;  /* 0x0024240004157984 */ /* 0x000e620000000800 */
[----:B------:R-:W-:-:S04]  /*1ab0*/  UIADD3 UR6, UR4, 0xf, URZ ;  /* 0x0000000f04067890 */ /* 0x000fc8000fffe03f */
[----:B------:R-:W-:-:S04]  /*1ac0*/  UIMAD.WIDE UR4, UR6, 0x2aaaaaab, URZ ;  /* 0x2aaaaaab060478a5 */ /* 0x000fc8000f8e023f */
[----:B------:R-:W-:Y:S01]  /*1ad0*/  USHF.R.U32.HI UR4, URZ, 0x1f, UR5 ;  /* 0x0000001f3f047899 */ /* 0x000fe20008011605 */
[----:B------:R-:W-:-:S03]  /*1ae0*/  MOV R6, UR6 ;  /* 0x0000000600067c02 */ /* 0x000fc60008000f00 */
[----:B------:R-:W-:-:S04]  /*1af0*/  ULEA.HI.SX32 UR4, UR5, UR4, 0x1c ;  /* 0x0000000405047291 */ /* 0x000fc8000f8fe23f */
[----:B------:R-:W-:Y:S01]  /*1b00*/  UIMAD UR6, UR4, -0x60, UR6 ;  /* 0xffffffa0040678a4 */ /* 0x000fe2000f8e0206 */
[----:B------:R-:W-:-:S05]  /*1b10*/  ISETP.LT.AND P5, PT, R10, 0x180, !P0 ;  /* 0x000001800a00780c */ /* 0x000fca00047a1270 */
[----:B0-----:R-:W-:Y:S02]  /*1b20*/  MOV R15, UR6 ;  /* 0x00000006000f7c02 */ /* 0x001fe40008000f00 */
[----:B------:R-:W-:Y:S01]  /*1b30*/  ISETP.LT.AND P0, PT, R6, 0x180, !P0 ;  /* 0x000001800600780c */ /* 0x000fe20004701270 */
[----:B------:R-:W-:-:S04]  /*1b40*/  IMAD.WIDE R12, R13, 0x4, R2 ;  /* 0x000000040d0c7825 */ /* 0x000fc800078e0202 */
[----:B------:R-:W-:Y:S02]  /*1b50*/  IMAD R0, R15, 0x121, R0 ;  /* 0x000001210f007824 */ /* 0x000fe400078e0200 */
[----:B------:R-:W-:-:S04]  /*1b60*/  IMAD.WIDE R14, R17, 0x4, R2 ;  /* 0x00000004110e7825 */ /* 0x000fc800078e0202 */
[----:B------:R-:W-:-:S04]  /*1b70*/  IMAD.WIDE R10, R11, 0x4, R2 ;  /* 0x000000040b0a7825 */ /* 0x000fc800078e0202 */
[--C-:B------:R-:W-:Y:S01]  /*1b80*/  IMAD.WIDE R8, R9, 0x4, R2.reuse ;  /* 0x0000000409087825 */ /* 0x100fe200078e0202 */
[----:B-1----:R0:W-:Y:S03]  /*1b90*/  @P6 STG.E desc[UR22][R14.64], R21 ;  /* 0x000000150e006986 */ /* 0x0021e6000c101916 */
[--C-:B------:R-:W-:Y:S01]  /*1ba0*/  IMAD.WIDE R6, R7, 0x4, R2.reuse ;  /* 0x0000000407067825 */ /* 0x100fe200078e0202 */
[----:B------:R0:W-:Y:S03]  /*1bb0*/  @P5 STG.E desc[UR22][R12.64], R23 ;  /* 0x000000170c005986 */ /* 0x0001e6000c101916 */
[----:B------:R-:W-:Y:S01]  /*1bc0*/  IMAD.WIDE R16, R5, 0x4, R2 ;  /* 0x0000000405107825 */ /* 0x000fe200078e0202 */
[----:B------:R0:W-:Y:S01]  /*1bd0*/  @P4 STG.E desc[UR22][R10.64], R25 ;  /* 0x000000190a004986 */ /* 0x0001e2000c101916 */
[----:B------:R-:W-:-:S03]  /*1be0*/  MOV R19, UR4 ;  /* 0x0000000400137c02 */ /* 0x000fc60008000f00 */
[----:B------:R0:W-:Y:S04]  /*1bf0*/  @P3 STG.E desc[UR22][R8.64], R27 ;  /* 0x0000001b08003986 */ /* 0x0001e8000c101916 */
[----:B------:R0:W-:Y:S01]  /*1c00*/  @P2 STG.E desc[UR22][R6.64], R29 ;  /* 0x0000001d06002986 */ /* 0x0001e2000c101916 */
[----:B------:R-:W-:-:S03]  /*1c10*/  IMAD R19, R19, 0x36300, R0 ;  /* 0x0003630013137824 */ /* 0x000fc600078e0200 */
[----:B------:R0:W-:Y:S02]  /*1c20*/  @P1 STG.E desc[UR22][R16.64], R31 ;  /* 0x0000001f10001986 */ /* 0x0001e4000c101916 */
[----:B0-----:R-:W-:Y:S05]  /*1c30*/  @!P0 EXIT ;  /* 0x000000000000894d */ /* 0x001fea0003800000 */
[----:B------:R-:W0:Y:S01]  /*1c40*/  LDS R5, [R4+0x3c3c] ;  /* 0x003c3c0004057984 */ /* 0x000e220000000800 */
[----:B------:R-:W-:-:S05]  /*1c50*/  IMAD.WIDE R2, R19, 0x4, R2 ;  /* 0x0000000413027825 */ /* 0x000fca00078e0202 */
[----:B0-----:R-:W-:Y:S01]  /*1c60*/  STG.E desc[UR22][R2.64], R5 ;  /* 0x0000000502007986 */ /* 0x001fe2000c101916 */
[----:B------:R-:W-:Y:S05]  /*1c70*/  EXIT ;  /* 0x000000000000794d */ /* 0x000fea0003800000 */
.L_x_0:
[----:B------:R-:W-:-:S00]  /*1c80*/  BRA `(.L_x_0) ;  /* 0xfffffffc00fc7947 */ /* 0x000fc0000383ffff */
[----:B------:R-:W-:-:S00]  /*1c90*/  NOP ;  /* 0x0000000000007918 */ /* 0x000fc00000000000 */
        /* <DEDUP_REMOVED lines=14> */
.L_x_1:


//--------------------- .nv.global.init           --------------------------
	.section	.nv.global.init,"aw",@progbits
.nv.global.init:
	.type		_$_str,@object
	.size		_$_str,(_$_str_$_2 - _$_str)
_$_str:
        /*0000*/ 	.byte	0x5f, 0x5f, 0x43, 0x55, 0x44, 0x41, 0x5f, 0x46, 0x54, 0x5a, 0x00
	.type		_$_str_$_2,@object
	.size		_$_str_$_2,(.L_1 - _$_str_$_2)
_$_str_$_2:
        /*000b*/ 	.byte	0x5f, 0x5f, 0x43, 0x55, 0x44, 0x41, 0x5f, 0x50, 0x52, 0x45, 0x43, 0x5f, 0x53, 0x51, 0x52, 0x54
        /*001b*/ 	.byte	0x00
.L_1:


//--------------------- .nv.shared.triton_poi_fused__native_batch_norm_legit_no_training_relu_27 --------------------------
	.section	.nv.shared.triton_poi_fused__native_batch_norm_legit_no_training_relu_27,"aw",@nobits
	.sectionflags	@""
	.align	16
	.zero		1024


//--------------------- .nv.constant0.triton_poi_fused__native_batch_norm_legit_no_training_relu_27 --------------------------
	.section	.nv.constant0.triton_poi_fused__native_batch_norm_legit_no_training_relu_27,"a",@progbits
	.sectionflags	@""
	.align	4
.nv.constant0.triton_poi_fused__native_batch_norm_legit_no_training_relu_27:
	.zero		584
